	.target	sm_90a

	.elftype	@"ET_EXEC"


//--------------------- .note.nv.tkinfo           --------------------------
	.section	.note.nv.tkinfo,"",@"SHT_NOTE"
	.sectionflags	@"SHF_NOTE_NV_TKINFO"
	.tkinfo
        /*0018*/ 	.word	0x00000002
        /*0030*/ 	.string	""
        /*0030*/ 	.string	"ptxas"
        /*0030*/ 	.string	"Cuda compilation tools, release 13.0, V13.0.88"
        /*0030*/ 	.string	"Build cuda_13.0.r13.0/compiler.36424714_0"
        /*0030*/ 	.string	"-arch sm_90a -m 64 "



//--------------------- .note.nv.cuinfo           --------------------------
	.section	.note.nv.cuinfo,"",@"SHT_NOTE"
	.sectionflags	@"SHF_NOTE_NV_CUINFO"
        /*0018*/ 	.short	0x0002
        /*001a*/ 	.short	0x005a
        /*001c*/ 	.short	0x0082
	.zero		2


//--------------------- .nv.info                  --------------------------
	.section	.nv.info,"",@"SHT_CUDA_INFO"
	.align	4


	//----- nvinfo : EIATTR_REGCOUNT
	.align		4
        /*0000*/ 	.byte	0x04, 0x2f
        /*0002*/ 	.short	(.L_15 - .L_14)
	.align		4
.L_14:
        /*0004*/ 	.word	index@(_ZN7cutlass13device_kernelINS_4gemm6kernel13GemmUniversalIN4cute5tupleIJiiiiEEENS1_10collective13CollectiveMmaINS1_34MainloopSm90TmaGmmaWarpSpecializedILi4ENS5_IJNS4_1CILi1EEESB_SB_EEENS1_32KernelTmaWarpSpecializedPingpongEEENS5_IJNSA_ILi64EEESF_NSA_ILi128EEEEEENS_10tfloat32_tENS5_IJlSB_lEEESI_SJ_NS4_8TiledMMAINS4_8MMA_AtomIJNS4_4SM904GMMA29MMA_64x64x8_F32TF32TF32_SS_TNILNSN_7ScaleInE1ELSP_1EEEEEENS4_6LayoutISC_NS5_IJNSA_ILi0EEEST_ST_EEEEENS5_IJNS4_10UnderscoreESW_SW_EEEEENS4_13SM90_TMA_LOADENS4_14ComposedLayoutINS4_7SwizzleILi3ELi4ELi3EEENS4_18smem_ptr_flag_bitsILi32EEENSS_INS5_IJNSA_ILi8EEENSA_ILi32EEEEEENS5_IJS16_SB_EEEEEEEvNS4_8identityESZ_S1A_vS1B_EENS_8epilogue10collective6detail29Sm90TmaWarpSpecializedAdapterINS1E_15DefaultEpilogueISI_SJ_SJ_NS1D_6thread17LinearCombinationISI_Li1EffLNS1I_9ScaleType4KindE0ELNS_15FloatRoundStyleE2ESI_EENS1_15EpilogueDefaultEEEEEvvEEEEvNT_6ParamsE)
        /*0008*/ 	.word	0x000000a8


	//----- nvinfo : EIATTR_FRAME_SIZE
	.align		4
.L_15:
        /*000c*/ 	.byte	0x04, 0x11
        /*000e*/ 	.short	(.L_17 - .L_16)
	.align		4
.L_16:
        /*0010*/ 	.word	index@(_ZN7cutlass13device_kernelINS_4gemm6kernel13GemmUniversalIN4cute5tupleIJiiiiEEENS1_10collective13CollectiveMmaINS1_34MainloopSm90TmaGmmaWarpSpecializedILi4ENS5_IJNS4_1CILi1EEESB_SB_EEENS1_32KernelTmaWarpSpecializedPingpongEEENS5_IJNSA_ILi64EEESF_NSA_ILi128EEEEEENS_10tfloat32_tENS5_IJlSB_lEEESI_SJ_NS4_8TiledMMAINS4_8MMA_AtomIJNS4_4SM904GMMA29MMA_64x64x8_F32TF32TF32_SS_TNILNSN_7ScaleInE1ELSP_1EEEEEENS4_6LayoutISC_NS5_IJNSA_ILi0EEEST_ST_EEEEENS5_IJNS4_10UnderscoreESW_SW_EEEEENS4_13SM90_TMA_LOADENS4_14ComposedLayoutINS4_7SwizzleILi3ELi4ELi3EEENS4_18smem_ptr_flag_bitsILi32EEENSS_INS5_IJNSA_ILi8EEENSA_ILi32EEEEEENS5_IJS16_SB_EEEEEEEvNS4_8identityESZ_S1A_vS1B_EENS_8epilogue10collective6detail29Sm90TmaWarpSpecializedAdapterINS1E_15DefaultEpilogueISI_SJ_SJ_NS1D_6thread17LinearCombinationISI_Li1EffLNS1I_9ScaleType4KindE0ELNS_15FloatRoundStyleE2ESI_EENS1_15EpilogueDefaultEEEEEvvEEEEvNT_6ParamsE)
        /*0014*/ 	.word	0x00000000


	//----- nvinfo : EIATTR_MIN_STACK_SIZE
	.align		4
.L_17:
        /*0018*/ 	.byte	0x04, 0x12
        /*001a*/ 	.short	(.L_19 - .L_18)
	.align		4
.L_18:
        /*001c*/ 	.word	index@(_ZN7cutlass13device_kernelINS_4gemm6kernel13GemmUniversalIN4cute5tupleIJiiiiEEENS1_10collective13CollectiveMmaINS1_34MainloopSm90TmaGmmaWarpSpecializedILi4ENS5_IJNS4_1CILi1EEESB_SB_EEENS1_32KernelTmaWarpSpecializedPingpongEEENS5_IJNSA_ILi64EEESF_NSA_ILi128EEEEEENS_10tfloat32_tENS5_IJlSB_lEEESI_SJ_NS4_8TiledMMAINS4_8MMA_AtomIJNS4_4SM904GMMA29MMA_64x64x8_F32TF32TF32_SS_TNILNSN_7ScaleInE1ELSP_1EEEEEENS4_6LayoutISC_NS5_IJNSA_ILi0EEEST_ST_EEEEENS5_IJNS4_10UnderscoreESW_SW_EEEEENS4_13SM90_TMA_LOADENS4_14ComposedLayoutINS4_7SwizzleILi3ELi4ELi3EEENS4_18smem_ptr_flag_bitsILi32EEENSS_INS5_IJNSA_ILi8EEENSA_ILi32EEEEEENS5_IJS16_SB_EEEEEEEvNS4_8identityESZ_S1A_vS1B_EENS_8epilogue10collective6detail29Sm90TmaWarpSpecializedAdapterINS1E_15DefaultEpilogueISI_SJ_SJ_NS1D_6thread17LinearCombinationISI_Li1EffLNS1I_9ScaleType4KindE0ELNS_15FloatRoundStyleE2ESI_EENS1_15EpilogueDefaultEEEEEvvEEEEvNT_6ParamsE)
        /*0020*/ 	.word	0x00000000
.L_19:


//--------------------- .nv.compat                --------------------------
	.section	.nv.compat,"",@"SHT_CUDA_COMPAT_INFO"
	.align	4
        /*0000*/ 	.byte	0x02, 0x09, 0x01, 0x00, 0x02, 0x02, 0x04, 0x00, 0x02, 0x05, 0x05, 0x00, 0x03, 0x07, 0x01, 0x01
        /*0010*/ 	.byte	0x02, 0x03, 0x01, 0x00, 0x02, 0x06, 0x01, 0x00, 0x04, 0x0b, 0x08, 0x00, 0x00, 0x00, 0x00, 0x00
        /*0020*/ 	.byte	0x00, 0x00, 0x00, 0x00


//--------------------- .nv.info._ZN7cutlass13device_kernelINS_4gemm6kernel13GemmUniversalIN4cute5tupleIJiiiiEEENS1_10collective13CollectiveMmaINS1_34MainloopSm90TmaGmmaWarpSpecializedILi4ENS5_IJNS4_1CILi1EEESB_SB_EEENS1_32KernelTmaWarpSpecializedPingpongEEENS5_IJNSA_ILi64EEESF_NSA_ILi128EEEEEENS_10tfloat32_tENS5_IJlSB_lEEESI_SJ_NS4_8TiledMMAINS4_8MMA_AtomIJNS4_4SM904GMMA29MMA_64x64x8_F32TF32TF32_SS_TNILNSN_7ScaleInE1ELSP_1EEEEEENS4_6LayoutISC_NS5_IJNSA_ILi0EEEST_ST_EEEEENS5_IJNS4_10UnderscoreESW_SW_EEEEENS4_13SM90_TMA_LOADENS4_14ComposedLayoutINS4_7SwizzleILi3ELi4ELi3EEENS4_18smem_ptr_flag_bitsILi32EEENSS_INS5_IJNSA_ILi8EEENSA_ILi32EEEEEENS5_IJS16_SB_EEEEEEEvNS4_8identityESZ_S1A_vS1B_EENS_8epilogue10collective6detail29Sm90TmaWarpSpecializedAdapterINS1E_15DefaultEpilogueISI_SJ_SJ_NS1D_6thread17LinearCombinationISI_Li1EffLNS1I_9ScaleType4KindE0ELNS_15FloatRoundStyleE2ESI_EENS1_15EpilogueDefaultEEEEEvvEEEEvNT_6ParamsE --------------------------
	.section	.nv.info._ZN7cutlass13device_kernelINS_4gemm6kernel13GemmUniversalIN4cute5tupleIJiiiiEEENS1_10collective13CollectiveMmaINS1_34MainloopSm90TmaGmmaWarpSpecializedILi4ENS5_IJNS4_1CILi1EEESB_SB_EEENS1_32KernelTmaWarpSpecializedPingpongEEENS5_IJNSA_ILi64EEESF_NSA_ILi128EEEEEENS_10tfloat32_tENS5_IJlSB_lEEESI_SJ_NS4_8TiledMMAINS4_8MMA_AtomIJNS4_4SM904GMMA29MMA_64x64x8_F32TF32TF32_SS_TNILNSN_7ScaleInE1ELSP_1EEEEEENS4_6LayoutISC_NS5_IJNSA_ILi0EEEST_ST_EEEEENS5_IJNS4_10UnderscoreESW_SW_EEEEENS4_13SM90_TMA_LOADENS4_14ComposedLayoutINS4_7SwizzleILi3ELi4ELi3EEENS4_18smem_ptr_flag_bitsILi32EEENSS_INS5_IJNSA_ILi8EEENSA_ILi32EEEEEENS5_IJS16_SB_EEEEEEEvNS4_8identityESZ_S1A_vS1B_EENS_8epilogue10collective6detail29Sm90TmaWarpSpecializedAdapterINS1E_15DefaultEpilogueISI_SJ_SJ_NS1D_6thread17LinearCombinationISI_Li1EffLNS1I_9ScaleType4KindE0ELNS_15FloatRoundStyleE2ESI_EENS1_15EpilogueDefaultEEEEEvvEEEEvNT_6ParamsE,"",@"SHT_CUDA_INFO"
	.sectionflags	@""
	.align	4


	//----- nvinfo : EIATTR_CUDA_API_VERSION
	.align		4
        /*0000*/ 	.byte	0x04, 0x37
        /*0002*/ 	.short	(.L_21 - .L_20)
.L_20:
        /*0004*/ 	.word	0x00000082


	//----- nvinfo : EIATTR_KPARAM_INFO
	.align		4
.L_21:
        /*0008*/ 	.byte	0x04, 0x17
        /*000a*/ 	.short	(.L_23 - .L_22)
.L_22:
        /*000c*/ 	.word	0x00000000
        /*0010*/ 	.short	0x0000
        /*0012*/ 	.short	0x0070
        /*0014*/ 	.byte	0x00, 0xf0, 0x01, 0x10


	//----- nvinfo : EIATTR_SPARSE_MMA_MASK
	.align		4
.L_23:
        /*0018*/ 	.byte	0x03, 0x50
        /*001a*/ 	.short	0x0000


	//----- nvinfo : EIATTR_MAXREG_COUNT
	.align		4
        /*001c*/ 	.byte	0x03, 0x1b
        /*001e*/ 	.short	0x00a8


	//----- nvinfo : EIATTR_NUM_BARRIERS
	.align		4
        /*0020*/ 	.byte	0x02, 0x4c
        /*0022*/ 	.byte	0x01
	.zero		1


	//----- nvinfo : EIATTR_EXTERNS
	.align		4
        /*0024*/ 	.byte	0x04, 0x0f
        /*0026*/ 	.short	(.L_25 - .L_24)


	//   ....[0]....
	.align		4
.L_24:
        /*0028*/ 	.word	index@(__assertfail)


	//----- nvinfo : EIATTR_MERCURY_ISA_VERSION
	.align		4
.L_25:
        /*002c*/ 	.byte	0x03, 0x5f
        /*002e*/ 	.short	0x0101


	//----- nvinfo : EIATTR_INT_WARP_WIDE_INSTR_OFFSETS
	.align		4
        /*0030*/ 	.byte	0x04, 0x31
        /*0032*/ 	.short	(.L_27 - .L_26)


	//   ....[0]....
.L_26:
        /*0034*/ 	.word	0x00000470


	//   ....[1]....
        /*0038*/ 	.word	0x00000490


	//   ....[2]....
        /*003c*/ 	.word	0x00000510


	//   ....[3]....
        /*0040*/ 	.word	0x00000520


	//   ....[4]....
        /*0044*/ 	.word	0x00000530


	//   ....[5]....
        /*0048*/ 	.word	0x00000550


	//   ....[6]....
        /*004c*/ 	.word	0x000005b0


	//   ....[7]....
        /*0050*/ 	.word	0x000005d0


	//----- nvinfo : EIATTR_COOP_GROUP_MASK_REGIDS
	.align		4
.L_27:
        /*0054*/ 	.byte	0x04, 0x29
        /*0056*/ 	.short	(.L_29 - .L_28)


	//   ....[0]....
.L_28:
        /*0058*/ 	.word	0xffffffff


	//   ....[1]....
        /*005c*/ 	.word	0xffffffff


	//   ....[2]....
        /*0060*/ 	.word	0xffffffff


	//   ....[3]....
        /*0064*/ 	.word	0xffffffff


	//   ....[4]....
        /*0068*/ 	.word	0xffffffff


	//   ....[5]....
        /*006c*/ 	.word	0xffffffff


	//----- nvinfo : EIATTR_COOP_GROUP_INSTR_OFFSETS
	.align		4
.L_29:
        /*0070*/ 	.byte	0x04, 0x28
        /*0072*/ 	.short	(.L_31 - .L_30)


	//   ....[0]....
.L_30:
        /*0074*/ 	.word	0x00000050


	//   ....[1]....
        /*0078*/ 	.word	0x00000080


	//   ....[2]....
        /*007c*/ 	.word	0x00000180


	//   ....[3]....
        /*0080*/ 	.word	0x00000390


	//   ....[4]....
        /*0084*/ 	.word	0x000003d0


	//   ....[5]....
        /*0088*/ 	.word	0x00000410


	//----- nvinfo : EIATTR_REG_RECONFIG
	.align		4
.L_31:
        /*008c*/ 	.byte	0x01, 0x54
	.zero		2


	//----- nvinfo : EIATTR_SYSCALL_OFFSETS
	.align		4
        /*0090*/ 	.byte	0x04, 0x46
        /*0092*/ 	.short	(.L_33 - .L_32)


	//   ....[0]....
.L_32:
        /*0094*/ 	.word	0x000017f0


	//----- nvinfo : EIATTR_MBARRIER_INSTR_OFFSETS
	.align		4
.L_33:
        /*0098*/ 	.byte	0x04, 0x39
        /*009a*/ 	.short	(.L_35 - .L_34)


	//   ....[0]....
.L_34:
        /*009c*/ 	.word	0x00000300
        /*00a0*/ 	.word	0x000000ff
        /*00a4*/ 	.word	0x00000000
        /*00a8*/ 	.short	0x0100
        /*00aa*/ 	.byte	0x09
	.zero		1


	//   ....[1]....
        /*00ac*/ 	.word	0x00000310
        /*00b0*/ 	.word	0x000000ff
        /*00b4*/ 	.word	0x00000020
        /*00b8*/ 	.short	0x0100
        /*00ba*/ 	.byte	0x09
	.zero		1


	//   ....[2]....
        /*00bc*/ 	.word	0x00000320
        /*00c0*/ 	.word	0x000000ff
        /*00c4*/ 	.word	0x00000008
        /*00c8*/ 	.short	0x0100
        /*00ca*/ 	.byte	0x09
	.zero		1


	//   ....[3]....
        /*00cc*/ 	.word	0x00000330
        /*00d0*/ 	.word	0x000000ff
        /*00d4*/ 	.word	0x00000028
        /*00d8*/ 	.short	0x0100
        /*00da*/ 	.byte	0x09
	.zero		1


	//   ....[4]....
        /*00dc*/ 	.word	0x00000340
        /*00e0*/ 	.word	0x000000ff
        /*00e4*/ 	.word	0x00000010
        /*00e8*/ 	.short	0x0100
        /*00ea*/ 	.byte	0x09
	.zero		1


	//   ....[5]....
        /*00ec*/ 	.word	0x00000350
        /*00f0*/ 	.word	0x000000ff
        /*00f4*/ 	.word	0x00000030
        /*00f8*/ 	.short	0x0100
        /*00fa*/ 	.byte	0x09
	.zero		1


	//   ....[6]....
        /*00fc*/ 	.word	0x00000360
        /*0100*/ 	.word	0x000000ff
        /*0104*/ 	.word	0x00000018
        /*0108*/ 	.short	0x0100
        /*010a*/ 	.byte	0x09
	.zero		1


	//   ....[7]....
        /*010c*/ 	.word	0x00000370
        /*0110*/ 	.word	0x000000ff
        /*0114*/ 	.word	0x00000038
        /*0118*/ 	.short	0x0100
        /*011a*/ 	.byte	0x09
	.zero		1


	//   ....[8]....
        /*011c*/ 	.word	0x000005f0
        /*0120*/ 	.word	0x000000ff
        /*0124*/ 	.word	0x00000070
        /*0128*/ 	.short	0x0100
        /*012a*/ 	.byte	0x09
	.zero		1


	//   ....[9]....
        /*012c*/ 	.word	0x00000600
        /*0130*/ 	.word	0x000000ff
        /*0134*/ 	.word	0x00000078
        /*0138*/ 	.short	0x0100
        /*013a*/ 	.byte	0x09
	.zero		1


	//   ....[10]....
        /*013c*/ 	.word	0x00000640
        /*0140*/ 	.word	0x000000ff
        /*0144*/ 	.word	0x00000050
        /*0148*/ 	.short	0x0100
        /*014a*/ 	.byte	0x0a
	.zero		1


	//   ....[11]....
        /*014c*/ 	.word	0x00000660
        /*0150*/ 	.word	0x000000ff
        /*0154*/ 	.word	0x00000058
        /*0158*/ 	.short	0x0100
        /*015a*/ 	.byte	0x0a
	.zero		1


	//   ....[12]....
        /*015c*/ 	.word	0x00000670
        /*0160*/ 	.word	0x000000ff
        /*0164*/ 	.word	0x00000060
        /*0168*/ 	.short	0x0100
        /*016a*/ 	.byte	0x0a
	.zero		1


	//   ....[13]....
        /*016c*/ 	.word	0x00000680
        /*0170*/ 	.word	0x000000ff
        /*0174*/ 	.word	0x00000068
        /*0178*/ 	.short	0x0100
        /*017a*/ 	.byte	0x0a
	.zero		1


	//   ....[14]....
        /*017c*/ 	.word	0x000016b0
        /*0180*/ 	.word	0x0000003f
        /*0184*/ 	.word	0xfffffff8
        /*0188*/ 	.short	0x010a
        /*018a*/ 	.byte	0x3f
	.zero		1


	//   ....[15]....
        /*018c*/ 	.word	0x00001880
        /*0190*/ 	.word	0x00000003
        /*0194*/ 	.word	0x00000000
        /*0198*/ 	.short	0x010a
        /*019a*/ 	.byte	0x3f
	.zero		1


	//   ....[16]....
        /*019c*/ 	.word	0x000018c0
        /*01a0*/ 	.word	0x00000003
        /*01a4*/ 	.word	0x00000000
        /*01a8*/ 	.short	0x010a
        /*01aa*/ 	.byte	0x3f
	.zero		1


	//   ....[17]....
        /*01ac*/ 	.word	0x00002100
        /*01b0*/ 	.word	0x000000ff
        /*01b4*/ 	.word	0x00000000
        /*01b8*/ 	.short	0x010a
        /*01ba*/ 	.byte	0x04
	.zero		1


	//   ....[18]....
        /*01bc*/ 	.word	0x00002140
        /*01c0*/ 	.word	0x000000ff
        /*01c4*/ 	.word	0x00000000
        /*01c8*/ 	.short	0x010a
        /*01ca*/ 	.byte	0x04
	.zero		1


	//   ....[19]....
        /*01cc*/ 	.word	0x000028f0
        /*01d0*/ 	.word	0x000000ff
        /*01d4*/ 	.word	0x00000000
        /*01d8*/ 	.short	0x0101
        /*01da*/ 	.byte	0x04
	.zero		1


	//   ....[20]....
        /*01dc*/ 	.word	0x000029e0
        /*01e0*/ 	.word	0x00000043
        /*01e4*/ 	.word	0x00000000
        /*01e8*/ 	.short	0x0101
        /*01ea*/ 	.byte	0x34
	.zero		1


	//   ....[21]....
        /*01ec*/ 	.word	0x00002aa0
        /*01f0*/ 	.word	0x000000ff
        /*01f4*/ 	.word	0x00000000
        /*01f8*/ 	.short	0x0101
        /*01fa*/ 	.byte	0x04
	.zero		1


	//   ....[22]....
        /*01fc*/ 	.word	0x00002af0
        /*0200*/ 	.word	0x0000003f
        /*0204*/ 	.word	0x00000008
        /*0208*/ 	.short	0x010a
        /*020a*/ 	.byte	0x3f
	.zero		1


	//   ....[23]....
        /*020c*/ 	.word	0x00004db0
        /*0210*/ 	.word	0x00000040
        /*0214*/ 	.word	0x00000000
        /*0218*/ 	.short	0x0101
        /*021a*/ 	.byte	0x34
	.zero		1


	//   ....[24]....
        /*021c*/ 	.word	0x000057c0
        /*0220*/ 	.word	0x00000007
        /*0224*/ 	.word	0x00000020
        /*0228*/ 	.short	0x010a
        /*022a*/ 	.byte	0x3f
	.zero		1


	//   ....[25]....
        /*022c*/ 	.word	0x00005d60
        /*0230*/ 	.word	0x00000003
        /*0234*/ 	.word	0x00000078
        /*0238*/ 	.short	0x0101
        /*023a*/ 	.byte	0x3f
	.zero		1


	//   ....[26]....
        /*023c*/ 	.word	0x000064d0
        /*0240*/ 	.word	0x00000007
        /*0244*/ 	.word	0x00000000
        /*0248*/ 	.short	0x010a
        /*024a*/ 	.byte	0x3f
	.zero		1


	//   ....[27]....
        /*024c*/ 	.word	0x00006550
        /*0250*/ 	.word	0x00000009
        /*0254*/ 	.word	0x00000000
        /*0258*/ 	.short	0x010a
        /*025a*/ 	.byte	0x3f
	.zero		1


	//   ....[28]....
        /*025c*/ 	.word	0x000065e0
        /*0260*/ 	.word	0x00000006
        /*0264*/ 	.word	0x00000000
        /*0268*/ 	.short	0x010a
        /*026a*/ 	.byte	0x3f
	.zero		1


	//   ....[29]....
        /*026c*/ 	.word	0x00006670
        /*0270*/ 	.word	0x00000003
        /*0274*/ 	.word	0x00000000
        /*0278*/ 	.short	0x010a
        /*027a*/ 	.byte	0x3f
	.zero		1


	//   ....[30]....
        /*027c*/ 	.word	0x000066d0
        /*0280*/ 	.word	0x0000003f
        /*0284*/ 	.word	0xfffffff8
        /*0288*/ 	.short	0x010a
        /*028a*/ 	.byte	0x3f
	.zero		1


	//   ....[31]....
        /*028c*/ 	.word	0x00006720
        /*0290*/ 	.word	0x00000003
        /*0294*/ 	.word	0x00000000
        /*0298*/ 	.short	0x010a
        /*029a*/ 	.byte	0x3f
	.zero		1


	//   ....[32]....
        /*029c*/ 	.word	0x00006780
        /*02a0*/ 	.word	0x00000004
        /*02a4*/ 	.word	0x00000000
        /*02a8*/ 	.short	0x010a
        /*02aa*/ 	.byte	0x3f
	.zero		1


	//   ....[33]....
        /*02ac*/ 	.word	0x000067d0
        /*02b0*/ 	.word	0x0000003f
        /*02b4*/ 	.word	0x00000008
        /*02b8*/ 	.short	0x010a
        /*02ba*/ 	.byte	0x3f
	.zero		1


	//   ....[34]....
        /*02bc*/ 	.word	0x000068a0
        /*02c0*/ 	.word	0x00000007
        /*02c4*/ 	.word	0x00000020
        /*02c8*/ 	.short	0x010a
        /*02ca*/ 	.byte	0x3f
	.zero		1


	//   ....[35]....
        /*02cc*/ 	.word	0x00006970
        /*02d0*/ 	.word	0x00000007
        /*02d4*/ 	.word	0x00000000
        /*02d8*/ 	.short	0x010a
        /*02da*/ 	.byte	0x3f
	.zero		1


	//   ....[36]....
        /*02dc*/ 	.word	0x000069c0
        /*02e0*/ 	.word	0x00000009
        /*02e4*/ 	.word	0x00000000
        /*02e8*/ 	.short	0x010a
        /*02ea*/ 	.byte	0x3f
	.zero		1


	//   ....[37]....
        /*02ec*/ 	.word	0x00006a10
        /*02f0*/ 	.word	0x00000006
        /*02f4*/ 	.word	0x00000000
        /*02f8*/ 	.short	0x010a
        /*02fa*/ 	.byte	0x3f
	.zero		1


	//----- nvinfo : EIATTR_NUM_MBARRIERS
	.align		4
.L_35:
        /*02fc*/ 	.byte	0x03, 0x38
        /*02fe*/ 	.short	0x000e


	//----- nvinfo : EIATTR_EXIT_INSTR_OFFSETS
	.align		4
        /*0300*/ 	.byte	0x04, 0x1c
        /*0302*/ 	.short	(.L_37 - .L_36)


	//   ....[0]....
.L_36:
        /*0304*/ 	.word	0x00001240


	//   ....[1]....
        /*0308*/ 	.word	0x000012a0


	//   ....[2]....
        /*030c*/ 	.word	0x000054f0


	//   ....[3]....
        /*0310*/ 	.word	0x00005520


	//   ....[4]....
        /*0314*/ 	.word	0x000066c0


	//----- nvinfo : EIATTR_MAX_THREADS
	.align		4
.L_37:
        /*0318*/ 	.byte	0x04, 0x05
        /*031a*/ 	.short	(.L_39 - .L_38)
.L_38:
        /*031c*/ 	.word	0x00000180
        /*0320*/ 	.word	0x00000001
        /*0324*/ 	.word	0x00000001


	//----- nvinfo : EIATTR_CRS_STACK_SIZE
	.align		4
.L_39:
        /*0328*/ 	.byte	0x04, 0x1e
        /*032a*/ 	.short	(.L_41 - .L_40)
.L_40:
        /*032c*/ 	.word	0x00000000


	//----- nvinfo : EIATTR_CBANK_PARAM_SIZE
	.align		4
.L_41:
        /*0330*/ 	.byte	0x03, 0x19
        /*0332*/ 	.short	0x0470


	//----- nvinfo : EIATTR_PARAM_CBANK
	.align		4
        /*0334*/ 	.byte	0x04, 0x0a
        /*0336*/ 	.short	(.L_43 - .L_42)
	.align		4
.L_42:
        /*0338*/ 	.word	index@(.nv.constant0._ZN7cutlass13device_kernelINS_4gemm6kernel13GemmUniversalIN4cute5tupleIJiiiiEEENS1_10collective13CollectiveMmaINS1_34MainloopSm90TmaGmmaWarpSpecializedILi4ENS5_IJNS4_1CILi1EEESB_SB_EEENS1_32KernelTmaWarpSpecializedPingpongEEENS5_IJNSA_ILi64EEESF_NSA_ILi128EEEEEENS_10tfloat32_tENS5_IJlSB_lEEESI_SJ_NS4_8TiledMMAINS4_8MMA_AtomIJNS4_4SM904GMMA29MMA_64x64x8_F32TF32TF32_SS_TNILNSN_7ScaleInE1ELSP_1EEEEEENS4_6LayoutISC_NS5_IJNSA_ILi0EEEST_ST_EEEEENS5_IJNS4_10UnderscoreESW_SW_EEEEENS4_13SM90_TMA_LOADENS4_14ComposedLayoutINS4_7SwizzleILi3ELi4ELi3EEENS4_18smem_ptr_flag_bitsILi32EEENSS_INS5_IJNSA_ILi8EEENSA_ILi32EEEEEENS5_IJS16_SB_EEEEEEEvNS4_8identityESZ_S1A_vS1B_EENS_8epilogue10collective6detail29Sm90TmaWarpSpecializedAdapterINS1E_15DefaultEpilogueISI_SJ_SJ_NS1D_6thread17LinearCombinationISI_Li1EffLNS1I_9ScaleType4KindE0ELNS_15FloatRoundStyleE2ESI_EENS1_15EpilogueDefaultEEEEEvvEEEEvNT_6ParamsE)
        /*033c*/ 	.short	0x0210
        /*033e*/ 	.short	0x0470


	//----- nvinfo : EIATTR_SW_WAR
	.align		4
.L_43:
        /*0340*/ 	.byte	0x04, 0x36
        /*0342*/ 	.short	(.L_45 - .L_44)
.L_44:
        /*0344*/ 	.word	0x00000008
.L_45:


//--------------------- .nv.callgraph             --------------------------
	.section	.nv.callgraph,"",@"SHT_CUDA_CALLGRAPH"
	.align	4
	.sectionentsize	8
	.align		4
        /*0000*/ 	.word	0x00000000
	.align		4
        /*0004*/ 	.word	0xffffffff
	.align		4
        /*0008*/ 	.word	index@(_ZN7cutlass13device_kernelINS_4gemm6kernel13GemmUniversalIN4cute5tupleIJiiiiEEENS1_10collective13CollectiveMmaINS1_34MainloopSm90TmaGmmaWarpSpecializedILi4ENS5_IJNS4_1CILi1EEESB_SB_EEENS1_32KernelTmaWarpSpecializedPingpongEEENS5_IJNSA_ILi64EEESF_NSA_ILi128EEEEEENS_10tfloat32_tENS5_IJlSB_lEEESI_SJ_NS4_8TiledMMAINS4_8MMA_AtomIJNS4_4SM904GMMA29MMA_64x64x8_F32TF32TF32_SS_TNILNSN_7ScaleInE1ELSP_1EEEEEENS4_6LayoutISC_NS5_IJNSA_ILi0EEEST_ST_EEEEENS5_IJNS4_10UnderscoreESW_SW_EEEEENS4_13SM90_TMA_LOADENS4_14ComposedLayoutINS4_7SwizzleILi3ELi4ELi3EEENS4_18smem_ptr_flag_bitsILi32EEENSS_INS5_IJNSA_ILi8EEENSA_ILi32EEEEEENS5_IJS16_SB_EEEEEEEvNS4_8identityESZ_S1A_vS1B_EENS_8epilogue10collective6detail29Sm90TmaWarpSpecializedAdapterINS1E_15DefaultEpilogueISI_SJ_SJ_NS1D_6thread17LinearCombinationISI_Li1EffLNS1I_9ScaleType4KindE0ELNS_15FloatRoundStyleE2ESI_EENS1_15EpilogueDefaultEEEEEvvEEEEvNT_6ParamsE)
	.align		4
        /*000c*/ 	.word	index@(__assertfail)
	.align		4
        /*0010*/ 	.word	0x00000000
	.align		4
        /*0014*/ 	.word	0xfffffffe
	.align		4
        /*0018*/ 	.word	0x00000000
	.align		4
        /*001c*/ 	.word	0xfffffffd
	.align		4
        /*0020*/ 	.word	0x00000000
	.align		4
        /*0024*/ 	.word	0xfffffffc


//--------------------- .nv.constant4             --------------------------
	.section	.nv.constant4,"a",@progbits
	.align	8
	.align		8
.nv.constant4:
        /*0000*/ 	.dword	__assertfail
	.align		8
        /*0008*/ 	.dword	__unnamed_1
	.align		8
        /*0010*/ 	.dword	_ZN40_INTERNAL_4d737343_4_k_cu_01c1713a_194454cuda3std3__45__cpo5beginE
	.align		8
        /*0018*/ 	.dword	_ZN40_INTERNAL_4d737343_4_k_cu_01c1713a_194454cuda3std3__45__cpo3endE
	.align		8
        /*0020*/ 	.dword	_ZN40_INTERNAL_4d737343_4_k_cu_01c1713a_194454cuda3std3__45__cpo6cbeginE
	.align		8
        /*0028*/ 	.dword	_ZN40_INTERNAL_4d737343_4_k_cu_01c1713a_194454cuda3std3__45__cpo4cendE
	.align		8
        /*0030*/ 	.dword	_ZN40_INTERNAL_4d737343_4_k_cu_01c1713a_194454cuda3std3__442_GLOBAL__N__4d737343_4_k_cu_01c1713a_194456ignoreE
	.align		8
        /*0038*/ 	.dword	_ZN40_INTERNAL_4d737343_4_k_cu_01c1713a_194454cuda3std3__419piecewise_constructE
	.align		8
        /*0040*/ 	.dword	_ZN40_INTERNAL_4d737343_4_k_cu_01c1713a_194454cuda3std3__48in_placeE
	.align		8
        /*0048*/ 	.dword	_ZN40_INTERNAL_4d737343_4_k_cu_01c1713a_194454cuda3std6ranges3__45__cpo4swapE
	.align		8
        /*0050*/ 	.dword	_ZN40_INTERNAL_4d737343_4_k_cu_01c1713a_194454cuda3std6ranges3__45__cpo9iter_moveE
	.align		8
        /*0058*/ 	.dword	_ZN40_INTERNAL_4d737343_4_k_cu_01c1713a_194454cute7productE
	.align		8
        /*0060*/ 	.dword	_ZN40_INTERNAL_4d737343_4_k_cu_01c1713a_194454cute1_E
	.align		8
        /*0068*/ 	.dword	$str$22
	.align		8
        /*0070*/ 	.dword	$str$23


//--------------------- .text._ZN7cutlass13device_kernelINS_4gemm6kernel13GemmUniversalIN4cute5tupleIJiiiiEEENS1_10collective13CollectiveMmaINS1_34MainloopSm90TmaGmmaWarpSpecializedILi4ENS5_IJNS4_1CILi1EEESB_SB_EEENS1_32KernelTmaWarpSpecializedPingpongEEENS5_IJNSA_ILi64EEESF_NSA_ILi128EEEEEENS_10tfloat32_tENS5_IJlSB_lEEESI_SJ_NS4_8TiledMMAINS4_8MMA_AtomIJNS4_4SM904GMMA29MMA_64x64x8_F32TF32TF32_SS_TNILNSN_7ScaleInE1ELSP_1EEEEEENS4_6LayoutISC_NS5_IJNSA_ILi0EEEST_ST_EEEEENS5_IJNS4_10UnderscoreESW_SW_EEEEENS4_13SM90_TMA_LOADENS4_14ComposedLayoutINS4_7SwizzleILi3ELi4ELi3EEENS4_18smem_ptr_flag_bitsILi32EEENSS_INS5_IJNSA_ILi8EEENSA_ILi32EEEEEENS5_IJS16_SB_EEEEEEEvNS4_8identityESZ_S1A_vS1B_EENS_8epilogue10collective6detail29Sm90TmaWarpSpecializedAdapterINS1E_15DefaultEpilogueISI_SJ_SJ_NS1D_6thread17LinearCombinationISI_Li1EffLNS1I_9ScaleType4KindE0ELNS_15FloatRoundStyleE2ESI_EENS1_15EpilogueDefaultEEEEEvvEEEEvNT_6ParamsE --------------------------
	.section	.text._ZN7cutlass13device_kernelINS_4gemm6kernel13GemmUniversalIN4cute5tupleIJiiiiEEENS1_10collective13CollectiveMmaINS1_34MainloopSm90TmaGmmaWarpSpecializedILi4ENS5_IJNS4_1CILi1EEESB_SB_EEENS1_32KernelTmaWarpSpecializedPingpongEEENS5_IJNSA_ILi64EEESF_NSA_ILi128EEEEEENS_10tfloat32_tENS5_IJlSB_lEEESI_SJ_NS4_8TiledMMAINS4_8MMA_AtomIJNS4_4SM904GMMA29MMA_64x64x8_F32TF32TF32_SS_TNILNSN_7ScaleInE1ELSP_1EEEEEENS4_6LayoutISC_NS5_IJNSA_ILi0EEEST_ST_EEEEENS5_IJNS4_10UnderscoreESW_SW_EEEEENS4_13SM90_TMA_LOADENS4_14ComposedLayoutINS4_7SwizzleILi3ELi4ELi3EEENS4_18smem_ptr_flag_bitsILi32EEENSS_INS5_IJNSA_ILi8EEENSA_ILi32EEEEEENS5_IJS16_SB_EEEEEEEvNS4_8identityESZ_S1A_vS1B_EENS_8epilogue10collective6detail29Sm90TmaWarpSpecializedAdapterINS1E_15DefaultEpilogueISI_SJ_SJ_NS1D_6thread17LinearCombinationISI_Li1EffLNS1I_9ScaleType4KindE0ELNS_15FloatRoundStyleE2ESI_EENS1_15EpilogueDefaultEEEEEvvEEEEvNT_6ParamsE,"ax",@progbits
	.align	128
.text._ZN7cutlass13device_kernelINS_4gemm6kernel13GemmUniversalIN4cute5tupleIJiiiiEEENS1_10collective13CollectiveMmaINS1_34MainloopSm90TmaGmmaWarpSpecializedILi4ENS5_IJNS4_1CILi1EEESB_SB_EEENS1_32KernelTmaWarpSpecializedPingpongEEENS5_IJNSA_ILi64EEESF_NSA_ILi128EEEEEENS_10tfloat32_tENS5_IJlSB_lEEESI_SJ_NS4_8TiledMMAINS4_8MMA_AtomIJNS4_4SM904GMMA29MMA_64x64x8_F32TF32TF32_SS_TNILNSN_7ScaleInE1ELSP_1EEEEEENS4_6LayoutISC_NS5_IJNSA_ILi0EEEST_ST_EEEEENS5_IJNS4_10UnderscoreESW_SW_EEEEENS4_13SM90_TMA_LOADENS4_14ComposedLayoutINS4_7SwizzleILi3ELi4ELi3EEENS4_18smem_ptr_flag_bitsILi32EEENSS_INS5_IJNSA_ILi8EEENSA_ILi32EEEEEENS5_IJS16_SB_EEEEEEEvNS4_8identityESZ_S1A_vS1B_EENS_8epilogue10collective6detail29Sm90TmaWarpSpecializedAdapterINS1E_15DefaultEpilogueISI_SJ_SJ_NS1D_6thread17LinearCombinationISI_Li1EffLNS1I_9ScaleType4KindE0ELNS_15FloatRoundStyleE2ESI_EENS1_15EpilogueDefaultEEEEEvvEEEEvNT_6ParamsE:
        .type           _ZN7cutlass13device_kernelINS_4gemm6kernel13GemmUniversalIN4cute5tupleIJiiiiEEENS1_10collective13CollectiveMmaINS1_34MainloopSm90TmaGmmaWarpSpecializedILi4ENS5_IJNS4_1CILi1EEESB_SB_EEENS1_32KernelTmaWarpSpecializedPingpongEEENS5_IJNSA_ILi64EEESF_NSA_ILi128EEEEEENS_10tfloat32_tENS5_IJlSB_lEEESI_SJ_NS4_8TiledMMAINS4_8MMA_AtomIJNS4_4SM904GMMA29MMA_64x64x8_F32TF32TF32_SS_TNILNSN_7ScaleInE1ELSP_1EEEEEENS4_6LayoutISC_NS5_IJNSA_ILi0EEEST_ST_EEEEENS5_IJNS4_10UnderscoreESW_SW_EEEEENS4_13SM90_TMA_LOADENS4_14ComposedLayoutINS4_7SwizzleILi3ELi4ELi3EEENS4_18smem_ptr_flag_bitsILi32EEENSS_INS5_IJNSA_ILi8EEENSA_ILi32EEEEEENS5_IJS16_SB_EEEEEEEvNS4_8identityESZ_S1A_vS1B_EENS_8epilogue10collective6detail29Sm90TmaWarpSpecializedAdapterINS1E_15DefaultEpilogueISI_SJ_SJ_NS1D_6thread17LinearCombinationISI_Li1EffLNS1I_9ScaleType4KindE0ELNS_15FloatRoundStyleE2ESI_EENS1_15EpilogueDefaultEEEEEvvEEEEvNT_6ParamsE,@function
        .size           _ZN7cutlass13device_kernelINS_4gemm6kernel13GemmUniversalIN4cute5tupleIJiiiiEEENS1_10collective13CollectiveMmaINS1_34MainloopSm90TmaGmmaWarpSpecializedILi4ENS5_IJNS4_1CILi1EEESB_SB_EEENS1_32KernelTmaWarpSpecializedPingpongEEENS5_IJNSA_ILi64EEESF_NSA_ILi128EEEEEENS_10tfloat32_tENS5_IJlSB_lEEESI_SJ_NS4_8TiledMMAINS4_8MMA_AtomIJNS4_4SM904GMMA29MMA_64x64x8_F32TF32TF32_SS_TNILNSN_7ScaleInE1ELSP_1EEEEEENS4_6LayoutISC_NS5_IJNSA_ILi0EEEST_ST_EEEEENS5_IJNS4_10UnderscoreESW_SW_EEEEENS4_13SM90_TMA_LOADENS4_14ComposedLayoutINS4_7SwizzleILi3ELi4ELi3EEENS4_18smem_ptr_flag_bitsILi32EEENSS_INS5_IJNSA_ILi8EEENSA_ILi32EEEEEENS5_IJS16_SB_EEEEEEEvNS4_8identityESZ_S1A_vS1B_EENS_8epilogue10collective6detail29Sm90TmaWarpSpecializedAdapterINS1E_15DefaultEpilogueISI_SJ_SJ_NS1D_6thread17LinearCombinationISI_Li1EffLNS1I_9ScaleType4KindE0ELNS_15FloatRoundStyleE2ESI_EENS1_15EpilogueDefaultEEEEEvvEEEEvNT_6ParamsE,(.L_x_132 - _ZN7cutlass13device_kernelINS_4gemm6kernel13GemmUniversalIN4cute5tupleIJiiiiEEENS1_10collective13CollectiveMmaINS1_34MainloopSm90TmaGmmaWarpSpecializedILi4ENS5_IJNS4_1CILi1EEESB_SB_EEENS1_32KernelTmaWarpSpecializedPingpongEEENS5_IJNSA_ILi64EEESF_NSA_ILi128EEEEEENS_10tfloat32_tENS5_IJlSB_lEEESI_SJ_NS4_8TiledMMAINS4_8MMA_AtomIJNS4_4SM904GMMA29MMA_64x64x8_F32TF32TF32_SS_TNILNSN_7ScaleInE1ELSP_1EEEEEENS4_6LayoutISC_NS5_IJNSA_ILi0EEEST_ST_EEEEENS5_IJNS4_10UnderscoreESW_SW_EEEEENS4_13SM90_TMA_LOADENS4_14ComposedLayoutINS4_7SwizzleILi3ELi4ELi3EEENS4_18smem_ptr_flag_bitsILi32EEENSS_INS5_IJNSA_ILi8EEENSA_ILi32EEEEEENS5_IJS16_SB_EEEEEEEvNS4_8identityESZ_S1A_vS1B_EENS_8epilogue10collective6detail29Sm90TmaWarpSpecializedAdapterINS1E_15DefaultEpilogueISI_SJ_SJ_NS1D_6thread17LinearCombinationISI_Li1EffLNS1I_9ScaleType4KindE0ELNS_15FloatRoundStyleE2ESI_EENS1_15EpilogueDefaultEEEEEvvEEEEvNT_6ParamsE)
        .other          _ZN7cutlass13device_kernelINS_4gemm6kernel13GemmUniversalIN4cute5tupleIJiiiiEEENS1_10collective13CollectiveMmaINS1_34MainloopSm90TmaGmmaWarpSpecializedILi4ENS5_IJNS4_1CILi1EEESB_SB_EEENS1_32KernelTmaWarpSpecializedPingpongEEENS5_IJNSA_ILi64EEESF_NSA_ILi128EEEEEENS_10tfloat32_tENS5_IJlSB_lEEESI_SJ_NS4_8TiledMMAINS4_8MMA_AtomIJNS4_4SM904GMMA29MMA_64x64x8_F32TF32TF32_SS_TNILNSN_7ScaleInE1ELSP_1EEEEEENS4_6LayoutISC_NS5_IJNSA_ILi0EEEST_ST_EEEEENS5_IJNS4_10UnderscoreESW_SW_EEEEENS4_13SM90_TMA_LOADENS4_14ComposedLayoutINS4_7SwizzleILi3ELi4ELi3EEENS4_18smem_ptr_flag_bitsILi32EEENSS_INS5_IJNSA_ILi8EEENSA_ILi32EEEEEENS5_IJS16_SB_EEEEEEEvNS4_8identityESZ_S1A_vS1B_EENS_8epilogue10collective6detail29Sm90TmaWarpSpecializedAdapterINS1E_15DefaultEpilogueISI_SJ_SJ_NS1D_6thread17LinearCombinationISI_Li1EffLNS1I_9ScaleType4KindE0ELNS_15FloatRoundStyleE2ESI_EENS1_15EpilogueDefaultEEEEEvvEEEEvNT_6ParamsE,@"STO_CUDA_ENTRY STV_DEFAULT"
_ZN7cutlass13device_kernelINS_4gemm6kernel13GemmUniversalIN4cute5tupleIJiiiiEEENS1_10collective13CollectiveMmaINS1_34MainloopSm90TmaGmmaWarpSpecializedILi4ENS5_IJNS4_1CILi1EEESB_SB_EEENS1_32KernelTmaWarpSpecializedPingpongEEENS5_IJNSA_ILi64EEESF_NSA_ILi128EEEEEENS_10tfloat32_tENS5_IJlSB_lEEESI_SJ_NS4_8TiledMMAINS4_8MMA_AtomIJNS4_4SM904GMMA29MMA_64x64x8_F32TF32TF32_SS_TNILNSN_7ScaleInE1ELSP_1EEEEEENS4_6LayoutISC_NS5_IJNSA_ILi0EEEST_ST_EEEEENS5_IJNS4_10UnderscoreESW_SW_EEEEENS4_13SM90_TMA_LOADENS4_14ComposedLayoutINS4_7SwizzleILi3ELi4ELi3EEENS4_18smem_ptr_flag_bitsILi32EEENSS_INS5_IJNSA_ILi8EEENSA_ILi32EEEEEENS5_IJS16_SB_EEEEEEEvNS4_8identityESZ_S1A_vS1B_EENS_8epilogue10collective6detail29Sm90TmaWarpSpecializedAdapterINS1E_15DefaultEpilogueISI_SJ_SJ_NS1D_6thread17LinearCombinationISI_Li1EffLNS1I_9ScaleType4KindE0ELNS_15FloatRoundStyleE2ESI_EENS1_15EpilogueDefaultEEEEEvvEEEEvNT_6ParamsE:
[----:B------:R-:W0:Y:S01]  /*0000*/  LDC R1, c[0x0][0x28] ;  /* 0x00000a00ff017b82 */ /* 0x000e220000000800 */
[----:B------:R-:W1:Y:S01]  /*0010*/  S2R R4, SR_TID.X ;  /* 0x0000000000047919 */ /* 0x000e620000002100 */
[----:B------:R-:W-:Y:S01]  /*0020*/  ELECT P0, URZ, PT ;  /* 0x00000000003f782f */ /* 0x000fe20003800000 */
[----:B------:R-:W-:Y:S01]  /*0030*/  BSSY B0, `(.L_x_0) ;  /* 0x0000014000007945 */ /* 0x000fe20003800000 */
[----:B-1----:R-:W-:-:S05]  /*0040*/  SHF.R.U32.HI R0, RZ, 0x5, R4 ;  /* 0x00000005ff007819 */ /* 0x002fca0000011604 */
[----:B------:R-:W1:Y:S02]  /*0050*/  SHFL.IDX PT, R2, R0, RZ, 0x1f ;  /* 0x00001fff00027589 */ /* 0x000e6400000e0000 */
[----:B-1----:R-:W-:Y:S02]  /*0060*/  R2UR UR8, R2 ;  /* 0x00000000020872ca */ /* 0x002fe400000e0000 */
[----:B------:R-:W-:-:S05]  /*0070*/  SHF.R.U32.HI R2, RZ, 0x7, R4 ;  /* 0x00000007ff027819 */ /* 0x000fca0000011604 */
[----:B------:R1:W2:Y:S06]  /*0080*/  SHFL.IDX PT, R3, R2, RZ, 0x1f ;  /* 0x00001fff02037589 */ /* 0x0002ac00000e0000 */
[----:B------:R-:W-:Y:S02]  /*0090*/  USHF.R.S32.HI UR4, URZ, 0x1f, UR8 ;  /* 0x0000001f3f047899 */ /* 0x000fe40008011408 */
[----:B------:R-:W-:Y:S02]  /*00a0*/  ISETP.NE.OR P0, PT, RZ, UR8, !P0 ;  /* 0x00000008ff007c0c */ /* 0x000fe4000c705670 */
[----:B------:R-:W-:-:S04]  /*00b0*/  ULEA.HI UR4, UR4, UR8, URZ, 0x2 ;  /* 0x0000000804047291 */ /* 0x000fc8000f8f103f */
[----:B------:R-:W-:-:S04]  /*00c0*/  ULOP3.LUT UR4, UR4, 0xfffffffc, URZ, 0xc0, !UPT ;  /* 0xfffffffc04047892 */ /* 0x000fc8000f8ec03f */
[----:B------:R-:W-:-:S03]  /*00d0*/  UIADD3 UR8, UR8, -UR4, URZ ;  /* 0x8000000408087290 */ /* 0x000fc6000fffe03f */
[----:B01----:R-:W-:Y:S09]  /*00e0*/  @P0 BRA `(.L_x_1) ;  /* 0x0000000000200947 */ /* 0x003ff20003800000 */
[----:B------:R-:W-:Y:S02]  /*00f0*/  ULDC.64 UR4, c[0x0][0x198] ;  /* 0x0000660000047ab9 */ /* 0x000fe40000000a00 */
[----:B------:R-:W-:Y:S02]  /*0100*/  UIADD3 UR6, UP0, UR4, 0xf0, URZ ;  /* 0x000000f004067890 */ /* 0x000fe4000ff1e03f */
[----:B------:R-:W-:Y:S02]  /*0110*/  UIADD3 UR4, UP1, UR4, 0x1f0, URZ ;  /* 0x000001f004047890 */ /* 0x000fe4000ff3e03f */
[----:B------:R-:W-:Y:S02]  /*0120*/  UIADD3.X UR7, URZ, UR5, URZ, UP0, !UPT ;  /* 0x000000053f077290 */ /* 0x000fe400087fe43f */
[----:B------:R-:W-:-:S07]  /*0130*/  UIADD3.X UR5, URZ, UR5, URZ, UP1, !UPT ;  /* 0x000000053f057290 */ /* 0x000fce0008ffe43f */
[----:B------:R0:W-:Y:S02]  /*0140*/  UTMACCTL.PF [UR6] ;  /* 0x00000000060079b9 */ /* 0x0001e40008040000 */
[----:B------:R0:W-:Y:S02]  /*0150*/  UTMACCTL.PF [UR4] ;  /* 0x00000000040079b9 */ /* 0x0001e40008040000 */
[----:B0-----:R-:W-:Y:S01]  /*0160*/  NOP ;  /* 0x0000000000007918 */ /* 0x001fe20000000000 */
.L_x_1:
[----:B------:R-:W-:Y:S05]  /*0170*/  BSYNC B0 ;  /* 0x0000000000007941 */ /* 0x000fea0003800000 */
.L_x_0:
[----:B------:R-:W0:Y:S01]  /*0180*/  SHFL.IDX PT, R5, R0, RZ, 0x1f ;  /* 0x00001fff00057589 */ /* 0x000e2200000e0000 */
[----:B--2---:R-:W-:Y:S01]  /*0190*/  R2UR UR15, R3 ;  /* 0x00000000030f72ca */ /* 0x004fe200000e0000 */
[----:B------:R-:W-:-:S04]  /*01a0*/  UISETP.NE.AND UP0, UPT, UR8, 0x3, UPT ;  /* 0x000000030800788c */ /* 0x000fc8000bf05270 */
[----:B------:R-:W-:-:S08]  /*01b0*/  UISETP.EQ.OR UP0, UPT, UR8, URZ, !UP0 ;  /* 0x0000003f0800728c */ /* 0x000fd0000c702670 */
[----:B------:R-:W-:Y:S02]  /*01c0*/  UIADD3 UR18, UR15, -0x1, URZ ;  /* 0xffffffff0f127890 */ /* 0x000fe4000fffe03f */
[----:B------:R-:W-:Y:S02]  /*01d0*/  UISETP.EQ.AND UP0, UPT, UR15, URZ, UP0 ;  /* 0x0000003f0f00728c */ /* 0x000fe40008702270 */
[----:B------:R-:W-:Y:S02]  /*01e0*/  UISETP.GE.U32.AND UP1, UPT, UR18, 0x2, UPT ;  /* 0x000000021200788c */ /* 0x000fe4000bf26070 */
[----:B------:R-:W-:Y:S01]  /*01f0*/  USEL UR39, URZ, 0x1, !UP0 ;  /* 0x000000013f277887 */ /* 0x000fe2000c000000 */
[----:B0-----:R-:W-:-:S03]  /*0200*/  ISETP.NE.AND P0, PT, R5, RZ, PT ;  /* 0x000000ff0500720c */ /* 0x001fc60003f05270 */
[----:B------:R-:W-:-:S10]  /*0210*/  USEL UR39, UR39, 0x2, UP1 ;  /* 0x0000000227277887 */ /* 0x000fd40008800000 */
[----:B------:R-:W-:Y:S05]  /*0220*/  @P0 BRA `(.L_x_2) ;  /* 0x0000000000580947 */ /* 0x000fea0003800000 */
[----:B------:R-:W0:Y:S01]  /*0230*/  S2UR UR9, SR_CgaCtaId ;  /* 0x00000000000979c3 */ /* 0x000e220000008800 */
[----:B------:R-:W-:Y:S01]  /*0240*/  UMOV UR4, 0x400 ;  /* 0x0000040000047882 */ /* 0x000fe20000000000 */
[----:B------:R-:W-:Y:S01]  /*0250*/  UMOV UR5, 0x1 ;  /* 0x0000000100057882 */ /* 0x000fe20000000000 */
[----:B------:R-:W-:Y:S01]  /*0260*/  UMOV UR6, 0x80 ;  /* 0x0000008000067882 */ /* 0x000fe20000000000 */
[----:B------:R-:W-:Y:S01]  /*0270*/  ELECT P0, URZ, PT ;  /* 0x00000000003f782f */ /* 0x000fe20003800000 */
[----:B------:R-:W-:-:S04]  /*0280*/  UIADD3 UR6, -UR6, 0x100000, URZ ;  /* 0x0010000006067890 */ /* 0x000fc8000fffe13f */
[----:B------:R-:W-:Y:S02]  /*0290*/  USHF.L.U32 UR7, UR6, 0xb, URZ ;  /* 0x0000000b06077899 */ /* 0x000fe4000800063f */
[----:B------:R-:W-:Y:S02]  /*02a0*/  USHF.L.U32 UR6, UR6, 0x1, URZ ;  /* 0x0000000106067899 */ /* 0x000fe4000800063f */
[----:B0-----:R-:W-:Y:S02]  /*02b0*/  ULEA UR9, UR9, UR4, 0x18 ;  /* 0x0000000409097291 */ /* 0x001fe4000f8ec03f */
[----:B------:R-:W-:-:S04]  /*02c0*/  UIADD3 UR4, -UR5, 0x100000, URZ ;  /* 0x0010000005047890 */ /* 0x000fc8000fffe13f */
[----:B------:R-:W-:Y:S02]  /*02d0*/  USHF.L.U32 UR5, UR4, 0xb, URZ ;  /* 0x0000000b04057899 */ /* 0x000fe4000800063f */
[----:B------:R-:W-:Y:S01]  /*02e0*/  USHF.L.U32 UR4, UR4, 0x1, URZ ;  /* 0x0000000104047899 */ /* 0x000fe2000800063f */
[----:B------:R-:W0:Y:S11]  /*02f0*/  FENCE.VIEW.ASYNC.S ;  /* 0x00000000000073c6 */ /* 0x000e360000000000 */
[----:B0-----:R0:W1:Y:S01]  /*0300*/  SYNCS.EXCH.64 URZ, [UR9], UR4 ;  /* 0x00000004093f75b2 */ /* 0x0010620008000100 */
[----:B------:R0:W2:Y:S01]  /*0310*/  SYNCS.EXCH.64 URZ, [UR9+0x20], UR6 ;  /* 0x00002006093f75b2 */ /* 0x0000a20008000100 */
[----:B------:R0:W3:Y:S01]  /*0320*/  SYNCS.EXCH.64 URZ, [UR9+0x8], UR4 ;  /* 0x00000804093f75b2 */ /* 0x0000e20008000100 */
[----:B------:R0:W4:Y:S01]  /*0330*/  SYNCS.EXCH.64 URZ, [UR9+0x28], UR6 ;  /* 0x00002806093f75b2 */ /* 0x0001220008000100 */
[----:B------:R0:W0:Y:S01]  /*0340*/  SYNCS.EXCH.64 URZ, [UR9+0x10], UR4 ;  /* 0x00001004093f75b2 */ /* 0x0000220008000100 */
[----:B------:R0:W0:Y:S01]  /*0350*/  SYNCS.EXCH.64 URZ, [UR9+0x30], UR6 ;  /* 0x00003006093f75b2 */ /* 0x0000220008000100 */
[----:B------:R0:W0:Y:S01]  /*0360*/  SYNCS.EXCH.64 URZ, [UR9+0x18], UR4 ;  /* 0x00001804093f75b2 */ /* 0x0000220008000100 */
[----:B------:R0:W0:Y:S01]  /*0370*/  SYNCS.EXCH.64 URZ, [UR9+0x38], UR6 ;  /* 0x00003806093f75b2 */ /* 0x0000220008000100 */
[----:B------:R-:W-:Y:S01]  /*0380*/  NOP ;  /* 0x0000000000007918 */ /* 0x000fe20000000000 */
.L_x_2:
[----:B------:R-:W5:Y:S01]  /*0390*/  SHFL.IDX PT, R5, R0, RZ, 0x1f ;  /* 0x00001fff00057589 */ /* 0x000f6200000e0000 */
[----:B------:R-:W-:Y:S01]  /*03a0*/  ELECT P0, URZ, PT ;  /* 0x00000000003f782f */ /* 0x000fe20003800000 */
[----:B------:R-:W-:Y:S01]  /*03b0*/  NOP ;  /* 0x0000000000007918 */ /* 0x000fe20000000000 */
[----:B------:R-:W-:Y:S01]  /*03c0*/  ELECT P1, URZ, PT ;  /* 0x00000000003f782f */ /* 0x000fe20003820000 */
[----:B------:R-:W1:Y:S01]  /*03d0*/  SHFL.IDX PT, R3, R0, RZ, 0x1f ;  /* 0x00001fff00037589 */ /* 0x000e6200000e0000 */
[----:B0-----:R-:W-:Y:S01]  /*03e0*/  UMOV UR4, 0x20 ;  /* 0x0000002000047882 */ /* 0x001fe20000000000 */
[----:B------:R-:W-:Y:S01]  /*03f0*/  UMOV UR12, 0x80 ;  /* 0x00000080000c7882 */ /* 0x000fe20000000000 */
[----:B------:R-:W-:Y:S01]  /*0400*/  NOP ;  /* 0x0000000000007918 */ /* 0x000fe20000000000 */
[----:B------:R0:W0:Y:S01]  /*0410*/  SHFL.IDX PT, R63, R2, RZ, 0x1f ;  /* 0x00001fff023f7589 */ /* 0x00002200000e0000 */
[----:B------:R-:W-:Y:S01]  /*0420*/  ULDC.64 UR56, c[0x0][0x208] ;  /* 0x0000820000387ab9 */ /* 0x000fe20000000a00 */
[----:B-----5:R-:W-:-:S02]  /*0430*/  ISETP.NE.OR P0, PT, R5, RZ, !P0 ;  /* 0x000000ff0500720c */ /* 0x020fc40004705670 */
[----:B-1----:R-:W-:Y:S02]  /*0440*/  ISETP.NE.OR P1, PT, R3, RZ, !P1 ;  /* 0x000000ff0300720c */ /* 0x002fe40004f25670 */
[----:B------:R-:W-:-:S04]  /*0450*/  SHF.R.S32.HI R3, RZ, 0x1f, R4 ;  /* 0x0000001fff037819 */ /* 0x000fc80000011404 */
[----:B------:R-:W-:-:S05]  /*0460*/  LEA.HI R3, R3, R4, RZ, 0x7 ;  /* 0x0000000403037211 */ /* 0x000fca00078f38ff */
[----:B------:R-:W-:Y:S01]  /*0470*/  VOTEU.ALL UP0, P0 ;  /* 0x00000000003f7886 */ /* 0x000fe20000000000 */
[----:B------:R-:W-:Y:S01]  /*0480*/  LOP3.LUT R3, R3, 0xffffff80, RZ, 0xc0, !PT ;  /* 0xffffff8003037812 */ /* 0x000fe200078ec0ff */
[----:B------:R-:W-:-:S03]  /*0490*/  VOTEU.ALL UP1, P1 ;  /* 0x00000000003f7886 */ /* 0x000fc60000820000 */
[----:B------:R-:W1:Y:S01]  /*04a0*/  @!UP0 S2UR UR7, SR_CgaCtaId ;  /* 0x00000000000789c3 */ /* 0x000e620000008800 */
[----:B------:R-:W-:Y:S01]  /*04b0*/  @!UP0 UMOV UR6, 0x400 ;  /* 0x0000040000068882 */ /* 0x000fe20000000000 */
[----:B------:R-:W-:-:S04]  /*04c0*/  @!UP0 UIADD3 UR4, -UR4, 0x100000, URZ ;  /* 0x0010000004048890 */ /* 0x000fc8000fffe13f */
[----:B------:R-:W-:Y:S02]  /*04d0*/  @!UP0 USHF.L.U32 UR5, UR4, 0xb, URZ ;  /* 0x0000000b04058899 */ /* 0x000fe4000800063f */
[----:B------:R-:W-:Y:S01]  /*04e0*/  @!UP0 USHF.L.U32 UR4, UR4, 0x1, URZ ;  /* 0x0000000104048899 */ /* 0x000fe2000800063f */
[----:B------:R-:W-:Y:S01]  /*04f0*/  IMAD.IADD R3, R4, 0x1, -R3 ;  /* 0x0000000104037824 */ /* 0x000fe200078e0a03 */
[----:B------:R-:W-:Y:S01]  /*0500*/  @!UP1 UMOV UR10, 0x400 ;  /* 0x00000400000a9882 */ /* 0x000fe20000000000 */
[----:B------:R-:W-:Y:S01]  /*0510*/  VOTEU.ALL UP2, P1 ;  /* 0x00000000003f7886 */ /* 0x000fe20000840000 */
[----:B------:R-:W-:Y:S01]  /*0520*/  VOTEU.ALL UP3, P1 ;  /* 0x00000000003f7886 */ /* 0x000fe20000860000 */
[----:B------:R-:W-:Y:S01]  /*0530*/  VOTEU.ALL UP4, P1 ;  /* 0x00000000003f7886 */ /* 0x000fe20000880000 */
[----:B------:R-:W5:Y:S01]  /*0540*/  @!UP1 S2UR UR11, SR_CgaCtaId ;  /* 0x00000000000b99c3 */ /* 0x000f620000008800 */
[----:B------:R-:W-:Y:S01]  /*0550*/  VOTEU.ALL UP5, P1 ;  /* 0x00000000003f7886 */ /* 0x000fe200008a0000 */
[----:B------:R-:W-:Y:S01]  /*0560*/  ISETP.NE.AND P1, PT, RZ, UR15, PT ;  /* 0x0000000fff007c0c */ /* 0x000fe2000bf25270 */
[----:B-1----:R-:W-:-:S02]  /*0570*/  @!UP0 ULEA UR9, UR7, UR6, 0x18 ;  /* 0x0000000607098291 */ /* 0x002fc4000f8ec03f */
[----:B------:R-:W-:-:S04]  /*0580*/  @!UP1 UIADD3 UR6, -UR12, 0x100000, URZ ;  /* 0x001000000c069890 */ /* 0x000fc8000fffe13f */
[----:B------:R-:W-:Y:S02]  /*0590*/  @!UP1 USHF.L.U32 UR7, UR6, 0xb, URZ ;  /* 0x0000000b06079899 */ /* 0x000fe4000800063f */
[----:B------:R-:W-:Y:S01]  /*05a0*/  @!UP1 USHF.L.U32 UR6, UR6, 0x1, URZ ;  /* 0x0000000106069899 */ /* 0x000fe2000800063f */
[----:B------:R-:W-:Y:S01]  /*05b0*/  VOTEU.ALL UP0, P0 ;  /* 0x00000000003f7886 */ /* 0x000fe20000000000 */
[----:B-----5:R-:W-:Y:S01]  /*05c0*/  @!UP1 ULEA UR10, UR11, UR10, 0x18 ;  /* 0x0000000a0b0a9291 */ /* 0x020fe2000f8ec03f */
[----:B------:R-:W-:Y:S01]  /*05d0*/  VOTEU.ALL UP1, P0 ;  /* 0x00000000003f7886 */ /* 0x000fe20000020000 */
[----:B------:R-:W1:Y:S02]  /*05e0*/  FENCE.VIEW.ASYNC.S ;  /* 0x00000000000073c6 */ /* 0x000e640000000000 */
[----:B-1----:R-:W2:Y:S02]  /*05f0*/  @!UP0 SYNCS.EXCH.64 URZ, [UR9+0x70], UR4 ;  /* 0x00007004093f85b2 */ /* 0x002ea40008000100 */
[----:B------:R1:W2:Y:S01]  /*0600*/  @!UP1 SYNCS.EXCH.64 URZ, [UR9+0x78], UR4 ;  /* 0x00007804093f95b2 */ /* 0x0002a20008000100 */
[----:B------:R-:W-:Y:S01]  /*0610*/  NOP ;  /* 0x0000000000007918 */ /* 0x000fe20000000000 */
[----:B-1----:R-:W-:-:S02]  /*0620*/  ULDC.64 UR4, c[0x0][0x598] ;  /* 0x0001660000047ab9 */ /* 0x002fc40000000a00 */
[----:B------:R-:W-:Y:S02]  /*0630*/  ISETP.NE.U32.AND P0, PT, RZ, UR4, PT ;  /* 0x00000004ff007c0c */ /* 0x000fe4000bf05070 */
[----:B------:R1:W2:Y:S02]  /*0640*/  @!UP2 SYNCS.EXCH.64 URZ, [UR10+0x50], UR6 ;  /* 0x000050060a3fa5b2 */ /* 0x0002a40008000100 */
[----:B------:R-:W-:Y:S01]  /*0650*/  ISETP.NE.AND.EX P0, PT, RZ, UR5, PT, P0 ;  /* 0x00000005ff007c0c */ /* 0x000fe2000bf05300 */
[----:B------:R1:W2:Y:S01]  /*0660*/  @!UP3 SYNCS.EXCH.64 URZ, [UR10+0x58], UR6 ;  /* 0x000058060a3fb5b2 */ /* 0x0002a20008000100 */
[----:B------:R1:W2:Y:S01]  /*0670*/  @!UP4 SYNCS.EXCH.64 URZ, [UR10+0x60], UR6 ;  /* 0x000060060a3fc5b2 */ /* 0x0002a20008000100 */
[----:B------:R1:W2:Y:S01]  /*0680*/  @!UP5 SYNCS.EXCH.64 URZ, [UR10+0x68], UR6 ;  /* 0x000068060a3fd5b2 */ /* 0x0002a20008000100 */
[----:B------:R-:W-:Y:S01]  /*0690*/  NOP ;  /* 0x0000000000007918 */ /* 0x000fe20000000000 */
[----:B--234-:R-:W-:Y:S08]  /*06a0*/  BAR.SYNC.DEFER_BLOCKING 0x0 ;  /* 0x0000000000007b1d */ /* 0x01cff00000010000 */
[----:B01----:R-:W-:Y:S05]  /*06b0*/  @!P0 BRA `(.L_x_3) ;  /* 0x00000000001c8947 */ /* 0x003fea0003800000 */
[----:B------:R-:W0:Y:S02]  /*06c0*/  LDC.64 R6, c[0x0][0x598] ;  /* 0x00016600ff067b82 */ /* 0x000e240000000a00 */
[----:B0-----:R-:W2:Y:S02]  /*06d0*/  LDG.E.64 R6, desc[UR56][R6.64] ;  /* 0x0000003806067981 */ /* 0x001ea4000c1e1b00 */
[----:B--2---:R-:W-:-:S04]  /*06e0*/  ISETP.NE.U32.AND P0, PT, R6, RZ, PT ;  /* 0x000000ff0600720c */ /* 0x004fc80003f05070 */
[----:B------:R-:W-:-:S13]  /*06f0*/  ISETP.NE.AND.EX P0, PT, R7, RZ, PT, P0 ;  /* 0x000000ff0700720c */ /* 0x000fda0003f05300 */
[----:B------:R-:W-:Y:S05]  /*0700*/  @!P0 BRA `(.L_x_3) ;  /* 0x0000000000088947 */ /* 0x000fea0003800000 */
[----:B------:R1:W5:Y:S01]  /*0710*/  LD.E R22, desc[UR56][R6.64] ;  /* 0x0000003806167980 */ /* 0x000362000c101900 */
[----:B------:R-:W-:Y:S05]  /*0720*/  BRA `(.L_x_4) ;  /* 0x0000000000247947 */ /* 0x000fea0003800000 */
.L_x_3:
[----:B------:R-:W-:Y:S02]  /*0730*/  ULDC.64 UR4, c[0x0][0x588] ;  /* 0x0001620000047ab9 */ /* 0x000fe40000000a00 */
[----:B------:R-:W-:-:S04]  /*0740*/  ISETP.NE.U32.AND P0, PT, RZ, UR4, PT ;  /* 0x00000004ff007c0c */ /* 0x000fc8000bf05070 */
[----:B------:R-:W-:-:S13]  /*0750*/  ISETP.NE.AND.EX P0, PT, RZ, UR5, PT, P0 ;  /* 0x00000005ff007c0c */ /* 0x000fda000bf05300 */
[----:B------:R-:W-:Y:S05]  /*0760*/  @!P0 BRA `(.L_x_5) ;  /* 0x00000000000c8947 */ /* 0x000fea0003800000 */
[----:B------:R-:W0:Y:S02]  /*0770*/  LDC.64 R22, c[0x0][0x588] ;  /* 0x00016200ff167b82 */ /* 0x000e240000000a00 */
[----:B0-----:R0:W5:Y:S01]  /*0780*/  LDG.E R22, desc[UR56][R22.64] ;  /* 0x0000003816167981 */ /* 0x001162000c1e1900 */
[----:B------:R-:W-:Y:S05]  /*0790*/  BRA `(.L_x_4) ;  /* 0x0000000000087947 */ /* 0x000fea0003800000 */
.L_x_5:
[----:B------:R-:W-:Y:S02]  /*07a0*/  ULDC UR4, c[0x0][0x580] ;  /* 0x0001600000047ab9 */ /* 0x000fe40000000800 */
[----:B------:R-:W-:-:S07]  /*07b0*/  IMAD.U32 R22, RZ, RZ, UR4 ;  /* 0x00000004ff167e24 */ /* 0x000fce000f8e00ff */
.L_x_4:
[----:B------:R-:W-:Y:S02]  /*07c0*/  ULDC.64 UR4, c[0x0][0x5a0] ;  /* 0x0001680000047ab9 */ /* 0x000fe40000000a00 */
[----:B------:R-:W-:-:S04]  /*07d0*/  ISETP.NE.U32.AND P0, PT, RZ, UR4, PT ;  /* 0x00000004ff007c0c */ /* 0x000fc8000bf05070 */
[----:B------:R-:W-:-:S13]  /*07e0*/  ISETP.NE.AND.EX P0, PT, RZ, UR5, PT, P0 ;  /* 0x00000005ff007c0c */ /* 0x000fda000bf05300 */
[----:B------:R-:W-:Y:S05]  /*07f0*/  @!P0 BRA `(.L_x_6) ;  /* 0x00000000001c8947 */ /* 0x000fea0003800000 */
[----:B-1----:R-:W1:Y:S02]  /*0800*/  LDC.64 R6, c[0x0][0x5a0] ;  /* 0x00016800ff067b82 */ /* 0x002e640000000a00 */
[----:B-1----:R-:W2:Y:S02]  /*0810*/  LDG.E.64 R6, desc[UR56][R6.64] ;  /* 0x0000003806067981 */ /* 0x002ea4000c1e1b00 */
[----:B--2---:R-:W-:-:S04]  /*0820*/  ISETP.NE.U32.AND P0, PT, R6, RZ, PT ;  /* 0x000000ff0600720c */ /* 0x004fc80003f05070 */
[----:B------:R-:W-:-:S13]  /*0830*/  ISETP.NE.AND.EX P0, PT, R7, RZ, PT, P0 ;  /* 0x000000ff0700720c */ /* 0x000fda0003f05300 */
[----:B------:R-:W-:Y:S05]  /*0840*/  @!P0 BRA `(.L_x_6) ;  /* 0x0000000000088947 */ /* 0x000fea0003800000 */
[----:B0-----:R2:W5:Y:S01]  /*0850*/  LD.E R23, desc[UR56][R6.64] ;  /* 0x0000003806177980 */ /* 0x001562000c101900 */
[----:B------:R-:W-:Y:S05]  /*0860*/  BRA `(.L_x_7) ;  /* 0x0000000000247947 */ /* 0x000fea0003800000 */
.L_x_6:
[----:B------:R-:W-:Y:S02]  /*0870*/  ULDC.64 UR4, c[0x0][0x590] ;  /* 0x0001640000047ab9 */ /* 0x000fe40000000a00 */
[----:B------:R-:W-:-:S04]  /*0880*/  ISETP.NE.U32.AND P0, PT, RZ, UR4, PT ;  /* 0x00000004ff007c0c */ /* 0x000fc8000bf05070 */
[----:B------:R-:W-:-:S13]  /*0890*/  ISETP.NE.AND.EX P0, PT, RZ, UR5, PT, P0 ;  /* 0x00000005ff007c0c */ /* 0x000fda000bf05300 */
[----:B------:R-:W-:Y:S05]  /*08a0*/  @!P0 BRA `(.L_x_8) ;  /* 0x00000000000c8947 */ /* 0x000fea0003800000 */
[----:B-1----:R-:W0:Y:S02]  /*08b0*/  LDC.64 R6, c[0x0][0x590] ;  /* 0x00016400ff067b82 */ /* 0x002e240000000a00 */
[----:B0-----:R0:W5:Y:S01]  /*08c0*/  LDG.E R23, desc[UR56][R6.64] ;  /* 0x0000003806177981 */ /* 0x001162000c1e1900 */
[----:B------:R-:W-:Y:S05]  /*08d0*/  BRA `(.L_x_7) ;  /* 0x0000000000087947 */ /* 0x000fea0003800000 */
.L_x_8:
[----:B------:R-:W-:Y:S02]  /*08e0*/  ULDC UR4, c[0x0][0x584] ;  /* 0x0001610000047ab9 */ /* 0x000fe40000000800 */
[----:B0-----:R-:W-:-:S07]  /*08f0*/  IMAD.U32 R23, RZ, RZ, UR4 ;  /* 0x00000004ff177e24 */ /* 0x001fce000f8e00ff */
.L_x_7:
[----:B------:R-:W3:Y:S01]  /*0900*/  S2UR UR10, SR_CTAID.Y ;  /* 0x00000000000a79c3 */ /* 0x000ee20000002600 */
[----:B------:R-:W-:Y:S01]  /*0910*/  ULDC UR5, c[0x0][0x65c] ;  /* 0x0001970000057ab9 */ /* 0x000fe20000000800 */
[----:B------:R-:W-:Y:S01]  /*0920*/  UISETP.NE.AND UP0, UPT, UR15, 0x2, UPT ;  /* 0x000000020f00788c */ /* 0x000fe2000bf05270 */
[----:B------:R-:W-:Y:S01]  /*0930*/  IMAD.MOV.U32 R18, RZ, RZ, -0x1 ;  /* 0xffffffffff127424 */ /* 0x000fe200078e00ff */
[----:B------:R-:W-:Y:S01]  /*0940*/  UISETP.NE.AND UP2, UPT, UR5, 0x1, UPT ;  /* 0x000000010500788c */ /* 0x000fe2000bf45270 */
[----:B------:R-:W-:Y:S02]  /*0950*/  IMAD.MOV.U32 R2, RZ, RZ, -0x1 ;  /* 0xffffffffff027424 */ /* 0x000fe400078e00ff */
[----:B------:R-:W-:Y:S01]  /*0960*/  IMAD.MOV.U32 R19, RZ, RZ, -0x1 ;  /* 0xffffffffff137424 */ /* 0x000fe200078e00ff */
[----:B------:R-:W4:Y:S01]  /*0970*/  S2UR UR4, SR_CTAID.X ;  /* 0x00000000000479c3 */ /* 0x000f220000002500 */
[----:B------:R-:W-:-:S06]  /*0980*/  UP2UR UR45, UPR, URZ, 0x4 ;  /* 0x000000043f2d7883 */ /* 0x000fcc0008000000 */
[----:B------:R-:W-:Y:S01]  /*0990*/  @UP2 ULDC UR12, c[0x0][0x10] ;  /* 0x00000400000c2ab9 */ /* 0x000fe20000000800 */
[----:B------:R-:W-:Y:S01]  /*09a0*/  @UP2 UMOV UR7, URZ ;  /* 0x0000003f00072c82 */ /* 0x000fe20008000000 */
[----:B------:R-:W-:Y:S01]  /*09b0*/  @UP2 UMOV UR5, URZ ;  /* 0x0000003f00052c82 */ /* 0x000fe20008000000 */
[----:B012---:R-:W0:Y:S01]  /*09c0*/  LDC.64 R6, c[0x0][0x650] ;  /* 0x00019400ff067b82 */ /* 0x007e220000000a00 */
[----:B---3--:R-:W-:Y:S02]  /*09d0*/  @UP2 UMOV UR9, UR10 ;  /* 0x0000000a00092c82 */ /* 0x008fe40008000000 */
[----:B------:R-:W-:Y:S01]  /*09e0*/  @UP2 UMOV UR6, UR9 ;  /* 0x0000000900062c82 */ /* 0x000fe20008000000 */
[----:B------:R-:W-:Y:S01]  /*09f0*/  @!UP2 UMOV UR9, UR10 ;  /* 0x0000000a0009ac82 */ /* 0x000fe20008000000 */
[----:B----4-:R-:W-:-:S03]  /*0a00*/  @UP2 UIMAD.WIDE.U32 UR12, UR4, UR12, UR6 ;  /* 0x0000000c040c22a5 */ /* 0x010fc6000f8e0006 */
[----:B------:R-:W-:Y:S01]  /*0a10*/  @!UP2 ULDC UR6, c[0x0][0xc] ;  /* 0x000003000006aab9 */ /* 0x000fe20000000800 */
[----:B------:R-:W-:Y:S01]  /*0a20*/  @UP2 UIADD3 UR14, UR13, UR5, URZ ;  /* 0x000000050d0e2290 */ /* 0x000fe2000fffe03f */
[----:B------:R-:W-:Y:S02]  /*0a30*/  ULDC UR10, c[0x0][0xc] ;  /* 0x00000300000a7ab9 */ /* 0x000fe40000000800 */
[----:B------:R-:W-:Y:S01]  /*0a40*/  UMOV UR5, URZ ;  /* 0x0000003f00057c82 */ /* 0x000fe20008000000 */
[----:B------:R-:W-:Y:S01]  /*0a50*/  ULDC UR11, c[0x0][0x10] ;  /* 0x00000400000b7ab9 */ /* 0x000fe20000000800 */
[----:B------:R-:W-:Y:S02]  /*0a60*/  @!UP2 UIMAD.WIDE.U32 UR6, UR6, UR9, UR4 ;  /* 0x000000090606a2a5 */ /* 0x000fe4000f8e0004 */
[----:B------:R-:W-:Y:S01]  /*0a70*/  UIMAD.WIDE.U32 UR10, UR10, UR11, URZ ;  /* 0x0000000b0a0a72a5 */ /* 0x000fe2000f8e003f */
[----:B------:R-:W-:-:S03]  /*0a80*/  ULDC UR13, c[0x0][0x14] ;  /* 0x00000500000d7ab9 */ /* 0x000fc60000000800 */
[----:B------:R-:W-:Y:S02]  /*0a90*/  UIMAD.WIDE.U32 UR54, UR10, UR13, URZ ;  /* 0x0000000d0a3672a5 */ /* 0x000fe4000f8e003f */
[----:B------:R-:W-:Y:S01]  /*0aa0*/  UIMAD UR37, UR11, UR13, URZ ;  /* 0x0000000d0b2572a4 */ /* 0x000fe2000f8e023f */
[----:B------:R-:W-:Y:S01]  /*0ab0*/  @!UP2 UMOV UR12, UR6 ;  /* 0x00000006000cac82 */ /* 0x000fe20008000000 */
[----:B------:R-:W-:Y:S02]  /*0ac0*/  @!UP2 UMOV UR14, UR7 ;  /* 0x00000007000eac82 */ /* 0x000fe40008000000 */
[----:B------:R-:W-:Y:S02]  /*0ad0*/  UIADD3 UR37, UR55, UR37, URZ ;  /* 0x0000002537257290 */ /* 0x000fe4000fffe03f */
[----:B------:R-:W-:-:S04]  /*0ae0*/  UIADD3 UR6, UP1, UR12, UR54, URZ ;  /* 0x000000360c067290 */ /* 0x000fc8000ff3e03f */
[----:B------:R-:W-:Y:S02]  /*0af0*/  UIADD3.X UR7, UR14, UR37, URZ, UP1, !UPT ;  /* 0x000000250e077290 */ /* 0x000fe40008ffe43f */
[----:B------:R-:W-:Y:S02]  /*0b00*/  USEL UR6, UR6, UR12, !UP0 ;  /* 0x0000000c06067287 */ /* 0x000fe4000c000000 */
[----:B------:R-:W-:-:S04]  /*0b10*/  USEL UR7, UR7, UR14, !UP0 ;  /* 0x0000000e07077287 */ /* 0x000fc8000c000000 */
[----:B0-----:R-:W-:Y:S01]  /*0b20*/  ISETP.LE.U32.AND P0, PT, R6, UR6, PT ;  /* 0x0000000606007c0c */ /* 0x001fe2000bf03070 */
[----:B------:R-:W-:Y:S02]  /*0b30*/  IMAD.U32 R16, RZ, RZ, UR6 ;  /* 0x00000006ff107e24 */ /* 0x000fe4000f8e00ff */
[----:B------:R-:W-:Y:S02]  /*0b40*/  IMAD.U32 R0, RZ, RZ, UR7 ;  /* 0x00000007ff007e24 */ /* 0x000fe4000f8e00ff */
[----:B------:R-:W-:-:S03]  /*0b50*/  IMAD.U32 R17, RZ, RZ, UR7 ;  /* 0x00000007ff117e24 */ /* 0x000fc6000f8e00ff */
[----:B------:R-:W-:Y:S02]  /*0b60*/  ISETP.GE.U32.AND.EX P0, PT, R0, R7, PT, P0 ;  /* 0x000000070000720c */ /* 0x000fe40003f06100 */
[----:B------:R-:W-:-:S11]  /*0b70*/  PRMT R0, RZ, 0x7610, R0 ;  /* 0x00007610ff007816 */ /* 0x000fd60000000000 */
[----:B------:R-:W-:Y:S05]  /*0b80*/  @P0 BRA `(.L_x_9) ;  /* 0x00000004008c0947 */ /* 0x000fea0003800000 */
[----:B------:R-:W-:Y:S01]  /*0b90*/  I2FP.F32.U32 R0, UR4 ;  /* 0x0000000400007c45 */ /* 0x000fe20008201000 */
[----:B------:R-:W-:Y:S01]  /*0ba0*/  ULDC.64 UR16, c[0x0][0x628] ;  /* 0x00018a0000107ab9 */ /* 0x000fe20000000a00 */
[----:B------:R-:W-:Y:S01]  /*0bb0*/  ULDC UR6, c[0x0][0x150] ;  /* 0x0000540000067ab9 */ /* 0x000fe20000000800 */
[----:B------:R-:W-:Y:S01]  /*0bc0*/  ISETP.NE.U32.AND P0, PT, RZ, UR16, PT ;  /* 0x00000010ff007c0c */ /* 0x000fe2000bf05070 */
[----:B------:R-:W-:Y:S01]  /*0bd0*/  ULDC UR15, c[0x0][0x630] ;  /* 0x00018c00000f7ab9 */ /* 0x000fe20000000800 */
[----:B------:R-:W-:Y:S01]  /*0be0*/  FMUL R0, R0, UR6 ;  /* 0x0000000600007c20 */ /* 0x000fe20008400000 */
[----:B------:R-:W-:Y:S01]  /*0bf0*/  R2UR UR19, R16 ;  /* 0x00000000101372ca */ /* 0x000fe200000e0000 */
[----:B------:R-:W-:Y:S01]  /*0c00*/  ULDC UR21, c[0x0][0x154] ;  /* 0x0000550000157ab9 */ /* 0x000fe20000000800 */
[----:B------:R-:W-:Y:S01]  /*0c10*/  ISETP.NE.AND.EX P0, PT, RZ, UR17, PT, P0 ;  /* 0x00000011ff007c0c */ /* 0x000fe2000bf05300 */
[----:B------:R0:W1:Y:S01]  /*0c20*/  F2I.U32.TRUNC.NTZ R2, R0 ;  /* 0x0000000000027305 */ /* 0x000062000020f000 */
[----:B------:R-:W-:-:S02]  /*0c30*/  R2UR UR20, R17 ;  /* 0x00000000111472ca */ /* 0x000fc400000e0000 */
[----:B------:R-:W-:Y:S02]  /*0c40*/  R2UR UR6, R16 ;  /* 0x00000000100672ca */ /* 0x000fe400000e0000 */
[----:B------:R-:W-:-:S07]  /*0c50*/  R2UR UR7, R17 ;  /* 0x00000000110772ca */ /* 0x000fce00000e0000 */
[----:B0-----:R-:W-:Y:S08]  /*0c60*/  @!P0 BRA `(.L_x_10) ;  /* 0x0000000000308947 */ /* 0x001ff00003800000 */
[----:B------:R-:W-:Y:S01]  /*0c70*/  R2UR UR6, R16 ;  /* 0x00000000100672ca */ /* 0x000fe200000e0000 */
[----:B------:R-:W-:Y:S01]  /*0c80*/  ULDC UR12, c[0x0][0x634] ;  /* 0x00018d00000c7ab9 */ /* 0x000fe20000000800 */
[----:B------:R-:W-:-:S11]  /*0c90*/  R2UR UR14, R17 ;  /* 0x00000000110e72ca */ /* 0x000fd600000e0000 */
[----:B------:R-:W-:-:S04]  /*0ca0*/  UIADD3 UR12, UP1, UR6, UR12, URZ ;  /* 0x0000000c060c7290 */ /* 0x000fc8000ff3e03f */
[----:B------:R-:W-:-:S04]  /*0cb0*/  UIADD3.X UR14, URZ, UR14, URZ, UP1, !UPT ;  /* 0x0000000e3f0e7290 */ /* 0x000fc80008ffe43f */
[----:B------:R-:W-:-:S04]  /*0cc0*/  UIMAD.WIDE.U32 UR6, UR14, UR16, URZ ;  /* 0x000000100e0672a5 */ /* 0x000fc8000f8e003f */
[----:B------:R-:W-:Y:S02]  /*0cd0*/  UIMAD.WIDE.U32 UR10, UP1, UR12, UR17, UR6 ;  /* 0x000000110c0a72a5 */ /* 0x000fe4000f820006 */
[----:B------:R-:W-:Y:S02]  /*0ce0*/  UIMAD.WIDE.U32 UR6, UR12, UR16, URZ ;  /* 0x000000100c0672a5 */ /* 0x000fe4000f8e003f */
[----:B------:R-:W-:Y:S02]  /*0cf0*/  UIADD3.X UR13, URZ, URZ, URZ, UP1, !UPT ;  /* 0x0000003f3f0d7290 */ /* 0x000fe40008ffe43f */
[----:B------:R-:W-:Y:S01]  /*0d00*/  UIADD3 URZ, UP1, UR7, UR10, URZ ;  /* 0x0000000a073f7290 */ /* 0x000fe2000ff3e03f */
[----:B------:R-:W-:-:S03]  /*0d10*/  UMOV UR12, UR11 ;  /* 0x0000000b000c7c82 */ /* 0x000fc60008000000 */
[----:B------:R-:W-:-:S12]  /*0d20*/  UIMAD.WIDE.U32.X UR6, UR14, UR17, UR12, UP1 ;  /* 0x000000110e0672a5 */ /* 0x000fd800088e040c */
.L_x_10:
[----:B------:R-:W-:Y:S01]  /*0d30*/  USHF.R.U64 UR5, UR6, UR15, UR7 ;  /* 0x0000000f06057299 */ /* 0x000fe20008001207 */
[----:B------:R-:W-:Y:S01]  /*0d40*/  I2FP.F32.U32 R0, UR9 ;  /* 0x0000000900007c45 */ /* 0x000fe20008201000 */
[----:B------:R-:W-:Y:S01]  /*0d50*/  USHF.R.U32.HI UR6, URZ, UR15, UR7 ;  /* 0x0000000f3f067299 */ /* 0x000fe20008011607 */
[----:B-1----:R-:W-:Y:S01]  /*0d60*/  R2UR UR14, R2 ;  /* 0x00000000020e72ca */ /* 0x002fe200000e0000 */
[----:B------:R-:W-:Y:S02]  /*0d70*/  UIADD3 UR17, UP1, URZ, -UR5, URZ ;  /* 0x800000053f117290 */ /* 0x000fe4000ff3e03f */
[----:B------:R-:W-:Y:S01]  /*0d80*/  FMUL R0, R0, UR21 ;  /* 0x0000001500007c20 */ /* 0x000fe20008400000 */
[----:B------:R-:W-:Y:S01]  /*0d90*/  ULDC.64 UR10, c[0x0][0x620] ;  /* 0x00018800000a7ab9 */ /* 0x000fe20000000a00 */
[----:B------:R-:W-:Y:S01]  /*0da0*/  UIADD3.X UR6, URZ, ~UR6, URZ, UP1, !UPT ;  /* 0x800000063f067290 */ /* 0x000fe20008ffe43f */
[----:B------:R-:W-:Y:S01]  /*0db0*/  UMOV UR12, UR19 ;  /* 0x00000013000c7c82 */ /* 0x000fe20008000000 */
[----:B------:R-:W-:-:S02]  /*0dc0*/  UMOV UR13, UR20 ;  /* 0x00000014000d7c82 */ /* 0x000fc40008000000 */
[----:B------:R-:W-:Y:S01]  /*0dd0*/  UIMAD UR6, UR6, UR10, URZ ;  /* 0x0000000a060672a4 */ /* 0x000fe2000f8e023f */
[----:B------:R-:W0:Y:S01]  /*0de0*/  F2I.U32.TRUNC.NTZ R0, R0 ;  /* 0x0000000000007305 */ /* 0x000e22000020f000 */
[----:B------:R-:W-:Y:S02]  /*0df0*/  UIMAD.WIDE.U32 UR12, UR17, UR10, UR12 ;  /* 0x0000000a110c72a5 */ /* 0x000fe4000f8e000c */
[----:B------:R-:W-:Y:S01]  /*0e00*/  UIMAD UR17, UR17, UR11, UR6 ;  /* 0x0000000b111172a4 */ /* 0x000fe2000f8e0206 */
[----:B------:R-:W-:Y:S01]  /*0e10*/  ULDC UR24, c[0x0][0x658] ;  /* 0x0001960000187ab9 */ /* 0x000fe20000000800 */
[----:B------:R-:W-:Y:S02]  /*0e20*/  UMOV UR22, 0xffffffff ;  /* 0xffffffff00167882 */ /* 0x000fe40000000000 */
[----:B------:R-:W-:Y:S01]  /*0e30*/  UIADD3 UR17, UR13, UR17, URZ ;  /* 0x000000110d117290 */ /* 0x000fe2000fffe03f */
[----:B------:R-:W-:Y:S01]  /*0e40*/  ULDC UR19, c[0x0][0x618] ;  /* 0x0001860000137ab9 */ /* 0x000fe20000000800 */
[----:B------:R-:W-:Y:S01]  /*0e50*/  ULDC.64 UR6, c[0x0][0x640] ;  /* 0x0001900000067ab9 */ /* 0x000fe20000000a00 */
[----:B------:R-:W-:Y:S01]  /*0e60*/  USHF.L.U32 UR13, UR22, UR24, URZ ;  /* 0x00000018160d7299 */ /* 0x000fe2000800063f */
[----:B------:R-:W-:Y:S01]  /*0e70*/  ISETP.NE.U32.AND P0, PT, RZ, UR6, PT ;  /* 0x00000006ff007c0c */ /* 0x000fe2000bf05070 */
[----:B------:R-:W-:-:S02]  /*0e80*/  USHF.R.U64 UR22, UR12, UR19, UR17 ;  /* 0x000000130c167299 */ /* 0x000fc40008001211 */
[----:B------:R-:W-:Y:S01]  /*0e90*/  USHF.R.U32.HI UR12, URZ, UR19, UR17 ;  /* 0x000000133f0c7299 */ /* 0x000fe20008011611 */
[----:B0-----:R-:W-:Y:S01]  /*0ea0*/  R2UR UR16, R0 ;  /* 0x00000000001072ca */ /* 0x001fe200000e0000 */
[----:B------:R-:W-:Y:S01]  /*0eb0*/  ULDC UR21, c[0x0][0x608] ;  /* 0x0001820000157ab9 */ /* 0x000fe20000000800 */
[----:B------:R-:W-:Y:S01]  /*0ec0*/  ISETP.NE.AND.EX P0, PT, RZ, UR7, PT, P0 ;  /* 0x00000007ff007c0c */ /* 0x000fe2000bf05300 */
[----:B------:R-:W-:Y:S02]  /*0ed0*/  USHF.R.U64 UR26, UR22, UR21, UR12 ;  /* 0x00000015161a7299 */ /* 0x000fe4000800120c */
[----:B------:R-:W-:Y:S01]  /*0ee0*/  USHF.R.U32.HI UR12, URZ, UR21, UR12 ;  /* 0x000000153f0c7299 */ /* 0x000fe2000801160c */
[----:B------:R-:W-:Y:S01]  /*0ef0*/  UMOV UR20, 0x1 ;  /* 0x0000000100147882 */ /* 0x000fe20000000000 */
[----:B------:R-:W-:Y:S02]  /*0f00*/  UIADD3 UR14, -UR14, URZ, URZ ;  /* 0x0000003f0e0e7290 */ /* 0x000fe4000fffe13f */
[----:B------:R-:W-:-:S02]  /*0f10*/  USHF.R.U64 UR27, UR26, UR24, UR12 ;  /* 0x000000181a1b7299 */ /* 0x000fc4000800120c */
[----:B------:R-:W-:Y:S01]  /*0f20*/  USHF.L.U32 UR19, UR20, UR24, URZ ;  /* 0x0000001814137299 */ /* 0x000fe2000800063f */
[----:B------:R-:W-:Y:S01]  /*0f30*/  ULDC UR15, c[0x0][0x144] ;  /* 0x00005100000f7ab9 */ /* 0x000fe20000000800 */
[----:B------:R-:W-:Y:S01]  /*0f40*/  ULDC UR10, c[0x0][0x600] ;  /* 0x00018000000a7ab9 */ /* 0x000fe20000000800 */
[----:B------:R-:W-:Y:S02]  /*0f50*/  ULOP3.LUT UR20, URZ, UR13, URZ, 0x33, !UPT ;  /* 0x0000000d3f147292 */ /* 0x000fe4000f8e333f */
[----:B------:R-:W-:Y:S02]  /*0f60*/  USHF.R.U32.HI UR13, URZ, UR24, UR12 ;  /* 0x000000183f0d7299 */ /* 0x000fe4000801160c */
[----:B------:R-:W-:Y:S02]  /*0f70*/  UIADD3 UR11, UR10, -0x1, URZ ;  /* 0xffffffff0a0b7890 */ /* 0x000fe4000fffe03f */
[----:B------:R-:W-:Y:S02]  /*0f80*/  UIADD3 UR23, -UR16, URZ, URZ ;  /* 0x0000003f10177290 */ /* 0x000fe4000fffe13f */
[----:B------:R-:W-:Y:S01]  /*0f90*/  UIMAD UR4, UR15, UR14, UR4 ;  /* 0x0000000e0f0472a4 */ /* 0x000fe2000f8e0204 */
[----:B------:R-:W-:Y:S01]  /*0fa0*/  ULDC UR28, c[0x0][0x148] ;  /* 0x00005200001c7ab9 */ /* 0x000fe20000000800 */
[----:B------:R-:W-:Y:S01]  /*0fb0*/  ULDC UR24, c[0x0][0x648] ;  /* 0x0001920000187ab9 */ /* 0x000fe20000000800 */
[----:B------:R-:W-:Y:S01]  /*0fc0*/  ULDC UR25, c[0x0][0x638] ;  /* 0x00018e0000197ab9 */ /* 0x000fe20000000800 */
[----:B------:R-:W-:Y:S01]  /*0fd0*/  UMOV UR12, UR27 ;  /* 0x0000001b000c7c82 */ /* 0x000fe20008000000 */
[----:B------:R-:W-:Y:S07]  /*0fe0*/  @!P0 BRA `(.L_x_11) ;  /* 0x0000000000308947 */ /* 0x000fee0003800000 */
[----:B------:R-:W-:Y:S02]  /*0ff0*/  ULDC UR16, c[0x0][0x64c] ;  /* 0x0001930000107ab9 */ /* 0x000fe40000000800 */
        /* <DEDUP_REMOVED lines=8> */
[----:B------:R-:W-:-:S07]  /*1080*/  UIMAD.WIDE.U32.X UR6, UR21, UR7, UR16, UP1 ;  /* 0x00000007150672a5 */ /* 0x000fce00088e0410 */
[----:B------:R-:W-:Y:S01]  /*1090*/  UMOV UR12, UR6 ;  /* 0x00000006000c7c82 */ /* 0x000fe20008000000 */
[----:B------:R-:W-:-:S05]  /*10a0*/  UMOV UR13, UR7 ;  /* 0x00000007000d7c82 */ /* 0x000fca0008000000 */
.L_x_11:
[----:B------:R-:W-:Y:S01]  /*10b0*/  UISETP.NE.AND UP1, UPT, UR45, URZ, UPT ;  /* 0x0000003f2d00728c */ /* 0x000fe2000bf25270 */
[----:B------:R-:W-:Y:S01]  /*10c0*/  IMAD.MOV.U32 R0, RZ, RZ, 0x1 ;  /* 0x00000001ff007424 */ /* 0x000fe200078e00ff */
[----:B------:R-:W-:Y:S01]  /*10d0*/  USHF.R.U64 UR6, UR12, UR24, UR13 ;  /* 0x000000180c067299 */ /* 0x000fe2000800120d */
[----:B------:R-:W-:Y:S01]  /*10e0*/  IMAD.U32 R19, RZ, RZ, UR5 ;  /* 0x00000005ff137e24 */ /* 0x000fe2000f8e00ff */
[----:B------:R-:W-:Y:S02]  /*10f0*/  ULOP3.LUT UR20, UR26, UR20, URZ, 0xc0, !UPT ;  /* 0x000000141a147292 */ /* 0x000fe4000f8ec03f */
[----:B------:R-:W-:Y:S02]  /*1100*/  UIADD3 UR7, -UR6, URZ, URZ ;  /* 0x0000003f06077290 */ /* 0x000fe4000fffe13f */
[----:B------:R-:W-:Y:S02]  /*1110*/  UIMAD UR19, UR19, UR6, UR20 ;  /* 0x00000006131372a4 */ /* 0x000fe4000f8e0214 */
[----:B------:R-:W-:-:S02]  /*1120*/  ULOP3.LUT UR11, UR22, UR11, URZ, 0xc0, !UPT ;  /* 0x0000000b160b7292 */ /* 0x000fc4000f8ec03f */
[----:B------:R-:W-:Y:S02]  /*1130*/  @UP1 UIMAD UR4, UR28, UR23, UR9 ;  /* 0x000000171c0412a4 */ /* 0x000fe4000f8e0209 */
[----:B------:R-:W-:-:S03]  /*1140*/  UIMAD UR6, UR7, UR25, UR27 ;  /* 0x00000019070672a4 */ /* 0x000fc6000f8e021b */
[----:B------:R-:W-:Y:S01]  /*1150*/  ULDC UR7, c[0x0][0x610] ;  /* 0x0001840000077ab9 */ /* 0x000fe20000000800 */
[----:B------:R-:W-:Y:S02]  /*1160*/  UIMAD UR6, UR6, UR10, UR11 ;  /* 0x0000000a060672a4 */ /* 0x000fe4000f8e020b */
[----:B------:R-:W-:-:S04]  /*1170*/  UIMAD UR4, UR19, UR7, UR4 ;  /* 0x00000007130472a4 */ /* 0x000fc8000f8e0204 */
[----:B------:R-:W-:Y:S02]  /*1180*/  USEL UR7, UR6, UR4, !UP1 ;  /* 0x0000000406077287 */ /* 0x000fe4000c800000 */
[----:B------:R-:W-:-:S04]  /*1190*/  USEL UR4, UR4, UR6, !UP1 ;  /* 0x0000000604047287 */ /* 0x000fc8000c800000 */
[----:B------:R-:W-:Y:S02]  /*11a0*/  IMAD.U32 R2, RZ, RZ, UR7 ;  /* 0x00000007ff027e24 */ /* 0x000fe4000f8e00ff */
[----:B------:R-:W-:-:S07]  /*11b0*/  IMAD.U32 R18, RZ, RZ, UR4 ;  /* 0x00000004ff127e24 */ /* 0x000fce000f8e00ff */
.L_x_9:
[----:B------:R-:W-:Y:S02]  /*11c0*/  ULDC UR4, c[0x0][0x28c] ;  /* 0x0000a30000047ab9 */ /* 0x000fe40000000800 */
[----:B------:R-:W-:-:S04]  /*11d0*/  UIADD3 UR4, UR4, 0x7f, URZ ;  /* 0x0000007f04047890 */ /* 0x000fc8000fffe03f */
[----:B------:R-:W-:-:S04]  /*11e0*/  USHF.R.S32.HI UR5, URZ, 0x1f, UR4 ;  /* 0x0000001f3f057899 */ /* 0x000fc80008011404 */
[----:B------:R-:W-:-:S04]  /*11f0*/  ULEA.HI UR5, UR5, UR4, URZ, 0x7 ;  /* 0x0000000405057291 */ /* 0x000fc8000f8f383f */
[----:B------:R-:W-:Y:S01]  /*1200*/  USHF.R.S32.HI UR38, URZ, 0x7, UR5 ;  /* 0x000000073f267899 */ /* 0x000fe20008011405 */
[----:B------:R-:W-:Y:S11]  /*1210*/  @!P1 BRA `(.L_x_12) ;  /* 0x0000004000b89947 */ /* 0x000ff60003800000 */
[----:B------:R-:W-:-:S06]  /*1220*/  UISETP.GT.U32.AND UP1, UPT, UR18, 0x1, UPT ;  /* 0x000000011200788c */ /* 0x000fcc000bf24070 */
[----:B------:R-:W-:-:S13]  /*1230*/  PLOP3.LUT P0, PT, PT, PT, UP1, 0x80, 0x0 ;  /* 0x000000000000781c */ /* 0x000fda0003f0f018 */
[----:B------:R-:W-:Y:S05]  /*1240*/  @P0 EXIT ;  /* 0x000000000000094d */ /* 0x000fea0003800000 */
.L_x_13:
[----:B------:R-:W-:-:S08]  /*1250*/  NOP ;  /* 0x0000000000007918 */ /* 0x000fd00000000000 */
[----:B------:R-:W0:Y:S02]  /*1260*/  USETMAXREG.TRY_ALLOC.CTAPOOL UP1, 0xe8 ;  /* 0x000000e8000079c8 */ /* 0x000e240008020600 */
[----:B0-----:R-:W-:-:S13]  /*1270*/  PLOP3.LUT P0, PT, PT, PT, UP1, 0x80, 0x0 ;  /* 0x000000000000781c */ /* 0x001fda0003f0f018 */
[----:B------:R-:W-:Y:S05]  /*1280*/  @!P0 BRA `(.L_x_13) ;  /* 0xfffffffc00f08947 */ /* 0x000fea000383ffff */
[----:B------:R-:W-:-:S13]  /*1290*/  LOP3.LUT P0, RZ, R0, 0xff, RZ, 0xc0, !PT ;  /* 0x000000ff00ff7812 */ /* 0x000fda000780c0ff */
[----:B------:R-:W-:Y:S05]  /*12a0*/  @!P0 EXIT ;  /* 0x000000000000894d */ /* 0x000fea0003800000 */
[----:B------:R-:W-:Y:S01]  /*12b0*/  SHF.R.S32.HI R0, RZ, 0x1f, R3 ;  /* 0x0000001fff007819 */ /* 0x000fe20000011403 */
[----:B------:R-:W0:Y:S01]  /*12c0*/  S2UR UR5, SR_CgaCtaId ;  /* 0x00000000000579c3 */ /* 0x000e220000008800 */
[----:B------:R-:W-:Y:S02]  /*12d0*/  USHF.R.U32.HI UR4, URZ, 0x2, UR38 ;  /* 0x000000023f047899 */ /* 0x000fe40008011626 */
[CC--:B------:R-:W-:Y:S01]  /*12e0*/  LEA.HI R4, R0.reuse, R3.reuse, RZ, 0x2 ;  /* 0x0000000300047211 */ /* 0x0c0fe200078f10ff */
[----:B------:R-:W-:Y:S01]  /*12f0*/  UMOV UR40, 0x400 ;  /* 0x0000040000287882 */ /* 0x000fe20000000000 */
[----:B------:R-:W-:Y:S01]  /*1300*/  LEA.HI R0, R0, R3, RZ, 0x5 ;  /* 0x0000000300007211 */ /* 0x000fe200078f28ff */
[----:B------:R-:W-:Y:S01]  /*1310*/  ULOP3.LUT UR43, UR38, 0x3, URZ, 0xc0, !UPT ;  /* 0x00000003262b7892 */ /* 0x000fe2000f8ec03f */
[--C-:B------:R-:W-:Y:S01]  /*1320*/  SHF.R.S32.HI R56, RZ, 0x2, R4.reuse ;  /* 0x00000002ff387819 */ /* 0x100fe20000011404 */
[----:B------:R-:W1:Y:S01]  /*1330*/  LDC.64 R6, c[0x0][0x5c8] ;  /* 0x00017200ff067b82 */ /* 0x000e620000000a00 */
[----:B------:R-:W-:Y:S01]  /*1340*/  SHF.R.S32.HI R5, RZ, 0x1f, R4 ;  /* 0x0000001fff057819 */ /* 0x000fe20000011404 */
[----:B------:R-:W-:Y:S01]  /*1350*/  ULOP3.LUT UR4, UR4, 0x1, URZ, 0xc0, !UPT ;  /* 0x0000000104047892 */ /* 0x000fe2000f8ec03f */
[----:B------:R-:W-:Y:S01]  /*1360*/  LOP3.LUT R4, R4, 0xfffffffc, RZ, 0xc0, !PT ;  /* 0xfffffffc04047812 */ /* 0x000fe200078ec0ff */
[----:B------:R-:W-:Y:S01]  /*1370*/  USEL UR43, UR43, URZ, !UP0 ;  /* 0x0000003f2b2b7287 */ /* 0x000fe2000c000000 */
[----:B------:R-:W-:Y:S01]  /*1380*/  LEA.HI R5, R5, R56, RZ, 0x3 ;  /* 0x0000003805057211 */ /* 0x000fe200078f18ff */
[----:B------:R-:W-:-:S02]  /*1390*/  UISETP.EQ.U32.AND UP0, UPT, UR4, 0x1, !UP0 ;  /* 0x000000010400788c */ /* 0x000fc4000c702070 */
[----:B------:R-:W-:Y:S01]  /*13a0*/  IMAD.IADD R4, R3, 0x1, -R4 ;  /* 0x0000000103047824 */ /* 0x000fe200078e0a04 */
[----:B------:R-:W-:Y:S01]  /*13b0*/  LOP3.LUT R5, R5, 0xfffffff8, RZ, 0xc0, !PT ;  /* 0xfffffff805057812 */ /* 0x000fe200078ec0ff */
[----:B------:R-:W-:Y:S01]  /*13c0*/  UISETP.LT.AND UP1, UPT, UR38, 0x1, UPT ;  /* 0x000000012600788c */ /* 0x000fe2000bf21270 */
[----:B------:R-:W-:Y:S01]  /*13d0*/  SHF.R.S32.HI R3, RZ, 0x5, R0 ;  /* 0x00000005ff037819 */ /* 0x000fe20000011400 */
[----:B------:R-:W-:Y:S01]  /*13e0*/  VIADD R0, R63, 0xffffffff ;  /* 0xffffffff3f007836 */ /* 0x000fe20000000000 */
[----:B------:R-:W-:Y:S01]  /*13f0*/  ULDC UR42, c[0x0][0x658] ;  /* 0x00019600002a7ab9 */ /* 0x000fe20000000800 */
[----:B------:R-:W-:Y:S01]  /*1400*/  IMAD.IADD R56, R56, 0x1, -R5 ;  /* 0x0000000138387824 */ /* 0x000fe200078e0a05 */
[----:B------:R-:W-:Y:S01]  /*1410*/  UMOV UR6, 0xffffffff ;  /* 0xffffffff00067882 */ /* 0x000fe20000000000 */
[----:B------:R-:W2:Y:S01]  /*1420*/  LDC R5, c[0x0][0x288] ;  /* 0x0000a200ff057b82 */ /* 0x000ea20000000800 */
[----:B0-----:R-:W-:Y:S01]  /*1430*/  ULEA UR40, UR5, UR40, 0x18 ;  /* 0x0000002805287291 */ /* 0x001fe2000f8ec03f */
[C---:B------:R-:W-:Y:S01]  /*1440*/  ISETP.NE.AND P0, PT, R0.reuse, RZ, PT ;  /* 0x000000ff0000720c */ /* 0x040fe20003f05270 */
[----:B------:R-:W-:Y:S01]  /*1450*/  IMAD.SHL.U32 R0, R0, 0x8, RZ ;  /* 0x0000000800007824 */ /* 0x000fe200078e00ff */
[--C-:B------:R-:W-:Y:S01]  /*1460*/  SHF.R.S32.HI R57, RZ, 0x1f, R56.reuse ;  /* 0x0000001fff397819 */ /* 0x100fe20000011438 */
[----:B------:R-:W-:Y:S01]  /*1470*/  UIADD3 UR4, UR40, 0x180, URZ ;  /* 0x0000018028047890 */ /* 0x000fe2000fffe03f */
[----:B------:R-:W-:Y:S01]  /*1480*/  IMAD.SHL.U32 R58, R4, 0x2, RZ ;  /* 0x00000002043a7824 */ /* 0x000fe200078e00ff */
[----:B------:R-:W-:Y:S01]  /*1490*/  UIADD3 UR5, UR40, 0x20180, URZ ;  /* 0x0002018028057890 */ /* 0x000fe2000fffe03f */
[C-C-:B------:R-:W-:Y:S01]  /*14a0*/  IMAD R65, R3.reuse, -0x10, -R56.reuse ;  /* 0xfffffff003417824 */ /* 0x140fe200078e0a38 */
[----:B------:R-:W-:Y:S01]  /*14b0*/  UIADD3 UR52, UR40, 0x50, URZ ;  /* 0x0000005028347890 */ /* 0x000fe2000fffe03f */
[----:B------:R-:W-:Y:S01]  /*14c0*/  LOP3.LUT R0, R0, 0x8, RZ, 0xc0, !PT ;  /* 0x0000000800007812 */ /* 0x000fe200078ec0ff */
[----:B------:R-:W-:Y:S01]  /*14d0*/  USHF.R.U32.HI UR4, URZ, 0x4, UR4 ;  /* 0x000000043f047899 */ /* 0x000fe20008011604 */
[----:B------:R-:W-:Y:S01]  /*14e0*/  IMAD.WIDE R56, R3, 0x10, R56 ;  /* 0x0000001003387825 */ /* 0x000fe200078e0238 */
[----:B------:R-:W-:Y:S01]  /*14f0*/  USHF.R.U32.HI UR5, URZ, 0x4, UR5 ;  /* 0x000000043f057899 */ /* 0x000fe20008011605 */
[C---:B-1----:R-:W-:Y:S01]  /*1500*/  SHF.L.U64.HI R60, R6.reuse, 0x3, R7 ;  /* 0x00000003063c7819 */ /* 0x042fe20000010207 */
[----:B------:R-:W-:Y:S01]  /*1510*/  ULDC UR8, c[0x0][0x284] ;  /* 0x0000a10000087ab9 */ /* 0x000fe20000000800 */
[----:B------:R-:W-:Y:S01]  /*1520*/  USEL UR50, UR38, 0x1, UP1 ;  /* 0x0000000126327887 */ /* 0x000fe20008800000 */
[----:B------:R-:W-:Y:S01]  /*1530*/  IMAD.SHL.U32 R61, R6, 0x8, RZ ;  /* 0x00000008063d7824 */ /* 0x000fe200078e00ff */
[----:B------:R-:W-:Y:S01]  /*1540*/  USHF.L.U32 UR6, UR6, UR42, URZ ;  /* 0x0000002a06067299 */ /* 0x000fe2000800063f */
[----:B------:R-:W-:Y:S01]  /*1550*/  SEL R66, RZ, 0x1, P0 ;  /* 0x00000001ff427807 */ /* 0x000fe20000000000 */
[----:B------:R-:W-:Y:S01]  /*1560*/  ULOP3.LUT UR4, UR4, 0x3fff, URZ, 0xc0, !UPT ;  /* 0x00003fff04047892 */ /* 0x000fe2000f8ec03f */
[----:B------:R-:W-:Y:S01]  /*1570*/  LEA R63, R63, UR52, 0x3 ;  /* 0x000000343f3f7c11 */ /* 0x000fe2000f8e18ff */
[----:B------:R-:W-:Y:S01]  /*1580*/  ULOP3.LUT UR5, UR5, 0x3fff, URZ, 0xc0, !UPT ;  /* 0x00003fff05057892 */ /* 0x000fe2000f8ec03f */
[----:B------:R-:W-:Y:S01]  /*1590*/  LOP3.LUT R67, R0, 0x8, RZ, 0x3c, !PT ;  /* 0x0000000800437812 */ /* 0x000fe200078e3cff */
[----:B--2---:R-:W-:Y:S01]  /*15a0*/  IMAD R62, R4, -0x2, R5 ;  /* 0xfffffffe043e7824 */ /* 0x004fe200078e0205 */
[----:B------:R-:W-:Y:S01]  /*15b0*/  LOP3.LUT R64, R0, 0x18, RZ, 0x3c, !PT ;  /* 0x0000001800407812 */ /* 0x000fe200078e3cff */
[----:B------:R-:W-:Y:S01]  /*15c0*/  VIADD R65, R65, UR8 ;  /* 0x0000000841417c36 */ /* 0x000fe20008000000 */
[----:B------:R-:W-:Y:S01]  /*15d0*/  SHF.R.S32.HI R59, RZ, 0x1f, R58 ;  /* 0x0000001fff3b7819 */ /* 0x000fe2000001143a */
[----:B------:R-:W-:Y:S01]  /*15e0*/  ULDC UR41, c[0x0][0x600] ;  /* 0x0001800000297ab9 */ /* 0x000fe20000000800 */
[----:B------:R-:W-:Y:S01]  /*15f0*/  UMOV UR7, 0x1 ;  /* 0x0000000100077882 */ /* 0x000fe20000000000 */
[----:B------:R-:W-:-:S02]  /*1600*/  ULOP3.LUT UR51, UR39, 0x1, URZ, 0xfc, !UPT ;  /* 0x0000000127337892 */ /* 0x000fc4000f8efc3f */
[----:B------:R-:W-:Y:S02]  /*1610*/  USHF.L.U32 UR49, UR38, 0x1, URZ ;  /* 0x0000000126317899 */ /* 0x000fe4000800063f */
[----:B------:R-:W-:Y:S02]  /*1620*/  USHF.L.U64.HI UR36, UR54, 0x1, UR37 ;  /* 0x0000000136247899 */ /* 0x000fe40008010225 */
[----:B------:R-:W-:Y:S02]  /*1630*/  UIADD3 UR41, UR41, -0x1, URZ ;  /* 0xffffffff29297890 */ /* 0x000fe4000fffe03f */
[----:B------:R-:W-:Y:S02]  /*1640*/  USHF.L.U32 UR42, UR7, UR42, URZ ;  /* 0x0000002a072a7299 */ /* 0x000fe4000800063f */
[----:B------:R-:W-:Y:S02]  /*1650*/  UIADD3 UR50, -UR50, UR38, URZ ;  /* 0x0000002632327290 */ /* 0x000fe4000fffe13f */
[----:B------:R-:W-:-:S02]  /*1660*/  ULOP3.LUT UR44, URZ, UR6, URZ, 0x33, !UPT ;  /* 0x000000063f2c7292 */ /* 0x000fc4000f8e333f */
[----:B------:R-:W-:Y:S02]  /*1670*/  USEL UR46, URZ, 0x1, !UP0 ;  /* 0x000000013f2e7887 */ /* 0x000fe4000c000000 */
[----:B------:R-:W-:Y:S02]  /*1680*/  ULOP3.LUT UR47, UR4, 0x10000, URZ, 0xfc, !UPT ;  /* 0x00010000042f7892 */ /* 0x000fe4000f8efc3f */
[----:B------:R-:W-:-:S12]  /*1690*/  ULOP3.LUT UR48, UR5, 0x10000, URZ, 0xfc, !UPT ;  /* 0x0001000005307892 */ /* 0x000fd8000f8efc3f */
.L_x_97:
[----:B------:R-:W-:-:S04]  /*16a0*/  SHF.L.U32 R0, R66, 0x1f, RZ ;  /* 0x0000001f42007819 */ /* 0x000fc800000006ff */
[----:B------:R-:W0:Y:S02]  /*16b0*/  SYNCS.PHASECHK.TRANS64.TRYWAIT P0, [R63+URZ+-0x8], R0 ;  /* 0xfffff8003f0075a7 */ /* 0x000e24000800017f */
[----:B012345:R-:W-:Y:S05]  /*16c0*/  @!P0 BRA `(.L_x_14) ;  /* 0x0000005000008947 */ /* 0x03ffea0003800000 */
.L_x_119:
[----:B------:R-:W-:Y:S02]  /*16d0*/  ULDC UR4, c[0x0][0x28c] ;  /* 0x0000a30000047ab9 */ /* 0x000fe40000000800 */
[----:B------:R-:W-:-:S13]  /*16e0*/  ISETP.LT.AND P0, PT, RZ, UR4, PT ;  /* 0x00000004ff007c0c */ /* 0x000fda000bf01270 */
[----:B------:R-:W-:Y:S05]  /*16f0*/  @P0 BRA `(.L_x_15) ;  /* 0x0000000000400947 */ /* 0x000fea0003800000 */
[----:B0-----:R-:W-:Y:S01]  /*1700*/  MOV R0, 0x0 ;  /* 0x0000000000007802 */ /* 0x001fe20000000f00 */
[----:B------:R-:W-:Y:S01]  /*1710*/  ULDC.64 UR4, c[0x4][0x68] ;  /* 0x01001a0000047ab9 */ /* 0x000fe20000000a00 */
[----:B------:R-:W-:Y:S01]  /*1720*/  ULDC.64 UR6, c[0x4][0x8] ;  /* 0x0100020000067ab9 */ /* 0x000fe20000000a00 */
[----:B------:R-:W-:Y:S01]  /*1730*/  IMAD.U32 R4, RZ, RZ, UR4 ;  /* 0x00000004ff047e24 */ /* 0x000fe2000f8e00ff */
[----:B------:R0:W1:Y:S01]  /*1740*/  LDC.64 R14, c[0x4][R0] ;  /* 0x01000000000e7b82 */ /* 0x0000620000000a00 */
[----:B------:R-:W-:Y:S01]  /*1750*/  IMAD.U32 R5, RZ, RZ, UR5 ;  /* 0x00000005ff057e24 */ /* 0x000fe2000f8e00ff */
[----:B------:R-:W-:Y:S01]  /*1760*/  ULDC.64 UR4, c[0x4][0x70] ;  /* 0x01001c0000047ab9 */ /* 0x000fe20000000a00 */
[----:B------:R-:W-:Y:S02]  /*1770*/  IMAD.U32 R10, RZ, RZ, UR6 ;  /* 0x00000006ff0a7e24 */ /* 0x000fe4000f8e00ff */
[----:B------:R-:W-:Y:S02]  /*1780*/  IMAD.U32 R6, RZ, RZ, UR4 ;  /* 0x00000004ff067e24 */ /* 0x000fe4000f8e00ff */
[----:B------:R-:W-:-:S02]  /*1790*/  IMAD.U32 R7, RZ, RZ, UR5 ;  /* 0x00000005ff077e24 */ /* 0x000fc4000f8e00ff */
[----:B------:R-:W-:Y:S02]  /*17a0*/  IMAD.U32 R11, RZ, RZ, UR7 ;  /* 0x00000007ff0b7e24 */ /* 0x000fe4000f8e00ff */
[----:B------:R-:W-:Y:S02]  /*17b0*/  IMAD.MOV.U32 R8, RZ, RZ, 0x1e1 ;  /* 0x000001e1ff087424 */ /* 0x000fe400078e00ff */
[----:B------:R-:W-:Y:S02]  /*17c0*/  IMAD.MOV.U32 R12, RZ, RZ, 0x1 ;  /* 0x00000001ff0c7424 */ /* 0x000fe400078e00ff */
[----:B0-----:R-:W-:-:S07]  /*17d0*/  IMAD.MOV.U32 R13, RZ, RZ, RZ ;  /* 0x000000ffff0d7224 */ /* 0x001fce00078e00ff */
[----:B------:R-:W-:-:S07]  /*17e0*/  LEPC R20, `(.L_x_15) ;  /* 0x000000001014794e */ /* 0x000fce0000000000 */
[----:B-1---5:R-:W-:Y:S05]  /*17f0*/  CALL.ABS.NOINC R14 ;  /* 0x000000000e007343 */ /* 0x022fea0003c00000 */
.L_x_15:
[----:B0-----:R-:W-:-:S05]  /*1800*/  IMAD.U32 R0, RZ, RZ, UR51 ;  /* 0x00000033ff007e24 */ /* 0x001fca000f8e00ff */
[----:B------:R-:W-:-:S13]  /*1810*/  ISETP.NE.AND P0, PT, R0, 0x3, PT ;  /* 0x000000030000780c */ /* 0x000fda0003f05270 */
[----:B------:R-:W-:Y:S05]  /*1820*/  @!P0 BRA `(.L_x_16) ;  /* 0x0000000000048947 */ /* 0x000fea0003800000 */
[----:B------:R-:W-:Y:S01]  /*1830*/  BPT.TRAP 0x1 ;  /* 0x000000040000795c */ /* 0x000fe20000300000 */
.L_x_16:
[----:B------:R-:W-:Y:S02]  /*1840*/  IMAD.U32 R3, RZ, RZ, UR43 ;  /* 0x0000002bff037e24 */ /* 0x000fe4000f8e00ff */
[----:B------:R-:W-:-:S03]  /*1850*/  IMAD.U32 R0, RZ, RZ, UR46 ;  /* 0x0000002eff007e24 */ /* 0x000fc6000f8e00ff */
[----:B------:R-:W-:Y:S02]  /*1860*/  LEA R3, R3, UR40, 0x3 ;  /* 0x0000002803037c11 */ /* 0x000fe4000f8e18ff */
[----:B------:R-:W-:-:S04]  /*1870*/  SHF.L.U32 R0, R0, 0x1f, RZ ;  /* 0x0000001f00007819 */ /* 0x000fc800000006ff */
[----:B------:R0:W1:Y:S01]  /*1880*/  SYNCS.PHASECHK.TRANS64.TRYWAIT P1, [R3+URZ], R0 ;  /* 0x00000000030075a7 */ /* 0x000062000802017f */
[----:B------:R-:W-:Y:S05]  /*1890*/  @!P0 BRA `(.L_x_17) ;  /* 0x0000000000048947 */ /* 0x000fea0003800000 */
[----:B------:R-:W-:Y:S01]  /*18a0*/  BPT.TRAP 0x1 ;  /* 0x000000040000795c */ /* 0x000fe20000300000 */
.L_x_17:
[----:B-1----:R-:W-:Y:S05]  /*18b0*/  @P1 BRA `(.L_x_18) ;  /* 0x0000000000081947 */ /* 0x002fea0003800000 */
[----:B------:R-:W1:Y:S02]  /*18c0*/  SYNCS.PHASECHK.TRANS64.TRYWAIT P1, [R3+URZ], R0 ;  /* 0x00000000030075a7 */ /* 0x000e64000802017f */
[----:B-1----:R-:W-:Y:S05]  /*18d0*/  @!P1 BRA `(.L_x_19) ;  /* 0x0000004c00909947 */ /* 0x002fea0003800000 */
.L_x_18:
[----:B------:R-:W-:Y:S05]  /*18e0*/  WARPSYNC.ALL ;  /* 0x0000000000007948 */ /* 0x000fea0003800000 */
[----:B------:R-:W-:Y:S01]  /*18f0*/  ULEA UR9, UR43, UR47, 0xb ;  /* 0x0000002f2b097291 */ /* 0x000fe2000f8e583f */
[----:B------:R-:W-:Y:S01]  /*1900*/  WARPGROUP.ARRIVE ;  /* 0x00000000000079c5 */ /* 0x000fe20000000000 */
[----:B------:R-:W-:Y:S01]  /*1910*/  ULEA UR8, UR43, UR48, 0xb ;  /* 0x000000302b087291 */ /* 0x000fe2000f8e583f */
[----:B01----:R-:W-:Y:S01]  /*1920*/  IMAD.U32 R0, RZ, RZ, UR50 ;  /* 0x00000032ff007e24 */ /* 0x003fe2000f8e00ff */
[----:B------:R-:W-:Y:S01]  /*1930*/  UMOV UR5, 0x40000040 ;  /* 0x4000004000057882 */ /* 0x000fe20000000000 */
[----:B------:R-:W-:-:S02]  /*1940*/  UMOV UR7, 0x40000040 ;  /* 0x4000004000077882 */ /* 0x000fc40000000000 */
[----:B------:R-:W-:Y:S01]  /*1950*/  UMOV UR4, UR9 ;  /* 0x0000000900047c82 */ /* 0x000fe20008000000 */
[----:B------:R-:W-:Y:S01]  /*1960*/  ISETP.GE.AND P1, PT, R0, 0x1, PT ;  /* 0x000000010000780c */ /* 0x000fe20003f26270 */
[----:B------:R-:W-:Y:S02]  /*1970*/  UMOV UR6, UR8 ;  /* 0x0000000800067c82 */ /* 0x000fe40008000000 */
[----:B------:R-:W-:Y:S01]  /*1980*/  HGMMA.64x64x8.F32.TF32 R24, gdesc[UR4], RZ, !UPT, gsb0 ;  /* 0x04e00000041879f0 */ /* 0x000fe2000c0028ff */
[----:B------:R-:W-:Y:S02]  /*1990*/  UIADD3 UR4, UR9, 0x2, URZ ;  /* 0x0000000209047890 */ /* 0x000fe4000fffe03f */
[----:B------:R-:W-:Y:S01]  /*19a0*/  UIADD3 UR6, UR8, 0x2, URZ ;  /* 0x0000000208067890 */ /* 0x000fe2000fffe03f */
[----:B------:R-:W-:Y:S01]  /*19b0*/  UMOV UR5, 0x40000040 ;  /* 0x4000004000057882 */ /* 0x000fe20000000000 */
[----:B------:R-:W-:Y:S01]  /*19c0*/  UMOV UR7, 0x40000040 ;  /* 0x4000004000077882 */ /* 0x000fe20000000000 */
[----:B------:R-:W-:-:S02]  /*19d0*/  WARPGROUP.DEPBAR.LE gsb0, 0x0 ;  /* 0x00008000000079c5 */ /* 0x000fc40000010000 */
[----:B------:R-:W-:-:S06]  /*19e0*/  WARPGROUP.ARRIVE ;  /* 0x00000000000079c5 */ /* 0x000fcc0000000000 */
[----:B------:R-:W-:Y:S01]  /*19f0*/  HGMMA.64x64x8.F32.TF32 R24, gdesc[UR4], R24, gsb0 ;  /* 0x04e00000041879f0 */ /* 0x000fe20008002818 */
[----:B------:R-:W-:Y:S02]  /*1a00*/  UIADD3 UR4, UR9, 0x4, URZ ;  /* 0x0000000409047890 */ /* 0x000fe4000fffe03f */
[----:B------:R-:W-:Y:S01]  /*1a10*/  UIADD3 UR6, UR8, 0x4, URZ ;  /* 0x0000000408067890 */ /* 0x000fe2000fffe03f */
[----:B------:R-:W-:Y:S01]  /*1a20*/  UMOV UR5, 0x40000040 ;  /* 0x4000004000057882 */ /* 0x000fe20000000000 */
[----:B------:R-:W-:Y:S01]  /*1a30*/  UMOV UR7, 0x40000040 ;  /* 0x4000004000077882 */ /* 0x000fe20000000000 */
[----:B------:R-:W-:Y:S02]  /*1a40*/  WARPGROUP.DEPBAR.LE gsb0, 0x0 ;  /* 0x00008000000079c5 */ /* 0x000fe40000010000 */
        /* <DEDUP_REMOVED lines=92> */
[----:B------:R-:W-:Y:S03]  /*2010*/  HGMMA.64x64x8.F32.TF32 R24, gdesc[UR4], R24, gsb0 ;  /* 0x04e00000041879f0 */ /* 0x000fe60008002818 */
[----:B------:R-:W-:Y:S02]  /*2020*/  WARPGROUP.DEPBAR.LE gsb0, 0x0 ;  /* 0x00008000000079c5 */ /* 0x000fe40000010000 */
[----:B------:R-:W-:Y:S05]  /*2030*/  @!P1 BRA `(.L_x_20) ;  /* 0x0000000800649947 */ /* 0x000fea0003800000 */
[----:B------:R-:W-:Y:S01]  /*2040*/  UIADD3 UR9, UR43, 0x1, URZ ;  /* 0x000000012b097890 */ /* 0x000fe2000fffe03f */
[----:B------:R-:W-:Y:S01]  /*2050*/  IMAD.U32 R0, RZ, RZ, UR50 ;  /* 0x00000032ff007e24 */ /* 0x000fe2000f8e00ff */
[----:B------:R-:W-:Y:S02]  /*2060*/  UMOV UR8, UR43 ;  /* 0x0000002b00087c82 */ /* 0x000fe40008000000 */
[----:B------:R-:W-:-:S04]  /*2070*/  UISETP.NE.AND UP0, UPT, UR9, 0x4, UPT ;  /* 0x000000040900788c */ /* 0x000fc8000bf05270 */
[----:B------:R-:W-:Y:S02]  /*2080*/  USEL UR4, URZ, 0x1, UP0 ;  /* 0x000000013f047887 */ /* 0x000fe40008000000 */
[----:B------:R-:W-:Y:S02]  /*2090*/  USEL UR9, UR9, URZ, UP0 ;  /* 0x0000003f09097287 */ /* 0x000fe40008000000 */
[----:B------:R-:W-:-:S06]  /*20a0*/  ULOP3.LUT UR4, UR46, UR4, URZ, 0x3c, !UPT ;  /* 0x000000042e047292 */ /* 0x000fcc000f8e3c3f */
[----:B------:R-:W-:-:S07]  /*20b0*/  IMAD.U32 R5, RZ, RZ, UR4 ;  /* 0x00000004ff057e24 */ /* 0x000fce000f8e00ff */
.L_x_27:
[----:B01----:R-:W-:Y:S05]  /*20c0*/  @!P0 BRA `(.L_x_21) ;  /* 0x0000000000048947 */ /* 0x003fea0003800000 */
[----:B------:R-:W-:Y:S01]  /*20d0*/  BPT.TRAP 0x1 ;  /* 0x000000040000795c */ /* 0x000fe20000300000 */
.L_x_21:
[----:B------:R-:W-:Y:S01]  /*20e0*/  ULEA UR4, UR9, UR40, 0x3 ;  /* 0x0000002809047291 */ /* 0x000fe2000f8e183f */
[----:B------:R-:W-:-:S08]  /*20f0*/  SHF.L.U32 R3, R5, 0x1f, RZ ;  /* 0x0000001f05037819 */ /* 0x000fd000000006ff */
[----:B------:R0:W1:Y:S01]  /*2100*/  SYNCS.PHASECHK.TRANS64.TRYWAIT P1, [UR4], R3 ;  /* 0x00000003ff0075a7 */ /* 0x0000620008020144 */
[----:B------:R-:W-:Y:S05]  /*2110*/  @!P0 BRA `(.L_x_22) ;  /* 0x0000000000048947 */ /* 0x000fea0003800000 */
[----:B------:R-:W-:Y:S01]  /*2120*/  BPT.TRAP 0x1 ;  /* 0x000000040000795c */ /* 0x000fe20000300000 */
.L_x_22:
[----:B-1----:R-:W-:Y:S05]  /*2130*/  @P1 BRA `(.L_x_23) ;  /* 0x0000000000081947 */ /* 0x002fea0003800000 */
[----:B------:R-:W1:Y:S02]  /*2140*/  SYNCS.PHASECHK.TRANS64.TRYWAIT P1, [UR4], R3 ;  /* 0x00000003ff0075a7 */ /* 0x000e640008020144 */
[----:B-1----:R-:W-:Y:S05]  /*2150*/  @!P1 BRA `(.L_x_24) ;  /* 0x0000004400849947 */ /* 0x002fea0003800000 */
.L_x_23:
[----:B------:R-:W-:Y:S01]  /*2160*/  ULEA UR10, UR9, UR48, 0xb ;  /* 0x00000030090a7291 */ /* 0x000fe2000f8e583f */
[----:B------:R-:W-:Y:S01]  /*2170*/  WARPGROUP.ARRIVE ;  /* 0x00000000000079c5 */ /* 0x000fe20000000000 */
[----:B------:R-:W-:Y:S01]  /*2180*/  ULEA UR11, UR9, UR47, 0xb ;  /* 0x0000002f090b7291 */ /* 0x000fe2000f8e583f */
[----:B------:R-:W-:Y:S01]  /*2190*/  UMOV UR7, 0x40000040 ;  /* 0x4000004000077882 */ /* 0x000fe20000000000 */
[----:B------:R-:W-:-:S03]  /*21a0*/  UMOV UR5, 0x40000040 ;  /* 0x4000004000057882 */ /* 0x000fc60000000000 */
[----:B------:R-:W-:Y:S02]  /*21b0*/  UMOV UR6, UR10 ;  /* 0x0000000a00067c82 */ /* 0x000fe40008000000 */
[----:B------:R-:W-:Y:S02]  /*21c0*/  UMOV UR4, UR11 ;  /* 0x0000000b00047c82 */ /* 0x000fe40008000000 */
[----:B------:R-:W-:Y:S01]  /*21d0*/  HGMMA.64x64x8.F32.TF32 R24, gdesc[UR4], R24, gsb0 ;  /* 0x04e00000041879f0 */ /* 0x000fe20008002818 */
        /* <DEDUP_REMOVED lines=107> */
[----:B------:R-:W-:Y:S01]  /*2890*/  BPT.TRAP 0x1 ;  /* 0x000000040000795c */ /* 0x000fe20000300000 */
.L_x_25:
[----:B------:R-:W-:Y:S02]  /*28a0*/  UISETP.GT.U32.AND UP0, UPT, UR39, 0x1, UPT ;  /* 0x000000012700788c */ /* 0x000fe4000bf04070 */
[----:B------:R-:W-:-:S04]  /*28b0*/  ULEA UR4, UR8, UR40, 0x3 ;  /* 0x0000002808047291 */ /* 0x000fc8000f8e183f */
[----:B------:R-:W-:Y:S01]  /*28c0*/  UIADD3 UR4, UR4, 0x20, URZ ;  /* 0x0000002004047890 */ /* 0x000fe2000fffe03f */
[----:B------:R-:W-:-:S03]  /*28d0*/  PLOP3.LUT P1, PT, PT, PT, UP0, 0x80, 0x0 ;  /* 0x000000000000781c */ /* 0x000fc60003f2f008 */
[----:B------:R-:W-:-:S09]  /*28e0*/  UPRMT UR4, URZ, 0x654, UR4 ;  /* 0x000006543f047896 */ /* 0x000fd20008000004 */
[----:B------:R-:W-:Y:S01]  /*28f0*/  SYNCS.ARRIVE.TRANS64.RED.A1T0 RZ, [UR4], RZ ;  /* 0x000000ffffff79a7 */ /* 0x000fe20008100404 */
[----:B------:R-:W-:Y:S05]  /*2900*/  @P1 BRA `(.L_x_26) ;  /* 0x0000000000041947 */ /* 0x000fea0003800000 */
[----:B------:R-:W-:Y:S01]  /*2910*/  BPT.TRAP 0x1 ;  /* 0x000000040000795c */ /* 0x000fe20000300000 */
.L_x_26:
[----:B------:R-:W-:Y:S01]  /*2920*/  UIADD3 UR9, UR9, 0x1, URZ ;  /* 0x0000000109097890 */ /* 0x000fe2000fffe03f */
[C---:B------:R-:W-:Y:S01]  /*2930*/  ISETP.GT.AND P1, PT, R0.reuse, 0x1, PT ;  /* 0x000000010000780c */ /* 0x040fe20003f24270 */
[----:B------:R-:W-:Y:S01]  /*2940*/  UIADD3 UR8, UR8, 0x1, URZ ;  /* 0x0000000108087890 */ /* 0x000fe2000fffe03f */
[----:B------:R-:W-:Y:S01]  /*2950*/  VIADD R0, R0, 0xffffffff ;  /* 0xffffffff00007836 */ /* 0x000fe20000000000 */
[----:B------:R-:W-:Y:S02]  /*2960*/  UISETP.NE.AND UP0, UPT, UR9, 0x4, UPT ;  /* 0x000000040900788c */ /* 0x000fe4000bf05270 */
[----:B------:R-:W-:Y:S02]  /*2970*/  UISETP.NE.AND UP1, UPT, UR8, 0x4, UPT ;  /* 0x000000040800788c */ /* 0x000fe4000bf25270 */
[----:B------:R-:W-:Y:S02]  /*2980*/  USEL UR4, URZ, 0x1, UP0 ;  /* 0x000000013f047887 */ /* 0x000fe40008000000 */
[----:B------:R-:W-:-:S02]  /*2990*/  USEL UR9, UR9, URZ, UP0 ;  /* 0x0000003f09097287 */ /* 0x000fc40008000000 */
[----:B------:R-:W-:Y:S02]  /*29a0*/  USEL UR8, UR8, URZ, UP1 ;  /* 0x0000003f08087287 */ /* 0x000fe40008800000 */
[----:B------:R-:W-:Y:S01]  /*29b0*/  LOP3.LUT R5, R5, UR4, RZ, 0x3c, !PT ;  /* 0x0000000405057c12 */ /* 0x000fe2000f8e3cff */
[----:B------:R-:W-:Y:S09]  /*29c0*/  @P1 BRA `(.L_x_27) ;  /* 0xfffffff400bc1947 */ /* 0x000ff2000383ffff */
.L_x_20:
[----:B------:R-:W2:Y:S01]  /*29d0*/  LDC R0, c[0x0][0x28c] ;  /* 0x0000a300ff007b82 */ /* 0x000ea20000000800 */
[----:B------:R3:W-:Y:S01]  /*29e0*/  SYNCS.ARRIVE.TRANS64.A1T0 RZ, [R67+UR52], RZ ;  /* 0x000000ff43ff79a7 */ /* 0x0007e20008100034 */
[----:B--2---:R-:W-:-:S13]  /*29f0*/  ISETP.GE.AND P1, PT, R0, 0x1, PT ;  /* 0x000000010000780c */ /* 0x004fda0003f26270 */
[----:B---3--:R-:W-:Y:S05]  /*2a00*/  @!P1 BRA `(.L_x_28) ;  /* 0x0000000000309947 */ /* 0x008fea0003800000 */
[----:B------:R-:W-:Y:S05]  /*2a10*/  @!P0 BRA `(.L_x_29) ;  /* 0x0000000000048947 */ /* 0x000fea0003800000 */
[----:B------:R-:W-:Y:S01]  /*2a20*/  BPT.TRAP 0x1 ;  /* 0x000000040000795c */ /* 0x000fe20000300000 */
.L_x_29:
[----:B------:R-:W-:Y:S02]  /*2a30*/  UIADD3 UR4, UR50, UR43, URZ ;  /* 0x0000002b32047290 */ /* 0x000fe4000fffe03f */
[----:B------:R-:W-:Y:S02]  /*2a40*/  UISETP.GT.U32.AND UP0, UPT, UR39, 0x1, UPT ;  /* 0x000000012700788c */ /* 0x000fe4000bf04070 */
[----:B------:R-:W-:-:S04]  /*2a50*/  USHF.L.U32 UR4, UR4, 0x3, URZ ;  /* 0x0000000304047899 */ /* 0x000fc8000800063f */
[----:B------:R-:W-:Y:S01]  /*2a60*/  ULOP3.LUT UR4, UR4, 0x18, URZ, 0xc0, !UPT ;  /* 0x0000001804047892 */ /* 0x000fe2000f8ec03f */
[----:B------:R-:W-:-:S03]  /*2a70*/  PLOP3.LUT P0, PT, PT, PT, UP0, 0x80, 0x0 ;  /* 0x000000000000781c */ /* 0x000fc60003f0f008 */
[----:B------:R-:W-:-:S04]  /*2a80*/  UIADD3 UR4, UR40, 0x20, UR4 ;  /* 0x0000002028047890 */ /* 0x000fc8000fffe004 */
[----:B------:R-:W-:-:S09]  /*2a90*/  UPRMT UR4, URZ, 0x654, UR4 ;  /* 0x000006543f047896 */ /* 0x000fd20008000004 */
[----:B------:R-:W-:Y:S01]  /*2aa0*/  SYNCS.ARRIVE.TRANS64.RED.A1T0 RZ, [UR4], RZ ;  /* 0x000000ffffff79a7 */ /* 0x000fe20008100404 */
[----:B------:R-:W-:Y:S05]  /*2ab0*/  @P0 BRA `(.L_x_28) ;  /* 0x0000000000040947 */ /* 0x000fea0003800000 */
[----:B------:R-:W-:Y:S01]  /*2ac0*/  BPT.TRAP 0x1 ;  /* 0x000000040000795c */ /* 0x000fe20000300000 */
.L_x_28:
[----:B------:R-:W-:Y:S02]  /*2ad0*/  SHF.L.U32 R0, R66, 0x1f, RZ ;  /* 0x0000001f42007819 */ /* 0x000fe400000006ff */
[----:B------:R-:W-:Y:S02]  /*2ae0*/  SHF.R.S32.HI R9, RZ, 0x1f, R19 ;  /* 0x0000001fff097819 */ /* 0x000fe40000011413 */
[----:B------:R-:W2:Y:S02]  /*2af0*/  SYNCS.PHASECHK.TRANS64.TRYWAIT P0, [R63+URZ+0x8], R0 ;  /* 0x000008003f0075a7 */ /* 0x000ea4000800017f */
[----:B--2---:R-:W-:Y:S05]  /*2b00*/  @!P0 BRA `(.L_x_30) ;  /* 0x0000003c00308947 */ /* 0x004fea0003800000 */
.L_x_120:
[----:B------:R-:W-:Y:S01]  /*2b10*/  ULDC.64 UR4, c[0x0][0x5d0] ;  /* 0x0001740000047ab9 */ /* 0x000fe20000000a00 */
[----:B------:R-:W-:Y:S01]  /*2b20*/  ULDC UR6, c[0x0][0x284] ;  /* 0x0000a10000067ab9 */ /* 0x000fe20000000800 */
[----:B--2---:R-:W-:Y:S02]  /*2b30*/  IMAD R0, R9, UR4, RZ ;  /* 0x0000000409007c24 */ /* 0x004fe4000f8e02ff */
[----:B------:R-:W-:Y:S02]  /*2b40*/  IMAD.SHL.U32 R10, R2, 0x40, RZ ;  /* 0x00000040020a7824 */ /* 0x000fe400078e00ff */
[C---:B------:R-:W-:Y:S02]  /*2b50*/  IMAD R5, R19.reuse, UR5, R0 ;  /* 0x0000000513057c24 */ /* 0x040fe4000f8e0200 */
[----:B------:R-:W-:Y:S01]  /*2b60*/  IMAD.SHL.U32 R0, R18, 0x40, RZ ;  /* 0x0000004012007824 */ /* 0x000fe200078e00ff */
[----:B------:R-:W-:Y:S01]  /*2b70*/  SHF.R.S32.HI R11, RZ, 0x1f, R10 ;  /* 0x0000001fff0b7819 */ /* 0x000fe2000001140a */
[----:B01----:R-:W-:Y:S01]  /*2b80*/  IMAD.WIDE.U32 R2, R19, UR4, R58 ;  /* 0x0000000413027c25 */ /* 0x003fe2000f8e003a */
[----:B------:R-:W-:-:S02]  /*2b90*/  ULDC.64 UR4, c[0x0][0x5c8] ;  /* 0x0001720000047ab9 */ /* 0x000fc40000000a00 */
[----:B------:R-:W-:Y:S01]  /*2ba0*/  ISETP.GE.AND P0, PT, R0, UR6, PT ;  /* 0x0000000600007c0c */ /* 0x000fe2000bf06270 */
[----:B------:R-:W-:Y:S01]  /*2bb0*/  ULDC UR6, c[0x0][0x288] ;  /* 0x0000a20000067ab9 */ /* 0x000fe20000000800 */
[----:B------:R-:W-:Y:S01]  /*2bc0*/  IADD3 R2, P1, R10, R2, RZ ;  /* 0x000000020a027210 */ /* 0x000fe20007f3e0ff */
[----:B------:R-:W-:Y:S01]  /*2bd0*/  IMAD.WIDE R14, R18, 0x40, R56 ;  /* 0x00000040120e7825 */ /* 0x000fe200078e0238 */
[----:B------:R-:W-:Y:S02]  /*2be0*/  ISETP.GE.OR P0, PT, R10, UR6, P0 ;  /* 0x000000060a007c0c */ /* 0x000fe40008706670 */
[----:B------:R-:W-:Y:S01]  /*2bf0*/  IADD3.X R3, R11, R3, R5, P1, !PT ;  /* 0x000000030b037210 */ /* 0x000fe20000ffe405 */
[----:B------:R-:W-:-:S04]  /*2c00*/  IMAD R7, R15, UR4, RZ ;  /* 0x000000040f077c24 */ /* 0x000fc8000f8e02ff */
[C---:B------:R-:W-:Y:S02]  /*2c10*/  IMAD R7, R14.reuse, UR5, R7 ;  /* 0x000000050e077c24 */ /* 0x040fe4000f8e0207 */
[----:B------:R-:W-:-:S04]  /*2c20*/  IMAD.WIDE.U32 R20, R14, UR4, R2 ;  /* 0x000000040e147c25 */ /* 0x000fc8000f8e0002 */
[----:B------:R-:W-:Y:S05]  /*2c30*/  @P0 BRA `(.L_x_31) ;  /* 0x0000002000500947 */ /* 0x000fea0003800000 */
[----:B-----5:R-:W-:Y:S01]  /*2c40*/  FSETP.NEU.AND P1, PT, R23, RZ, PT ;  /* 0x000000ff1700720b */ /* 0x020fe20003f2d000 */
[----:B------:R-:W-:Y:S01]  /*2c50*/  IMAD.IADD R18, R62, 0x1, -R10 ;  /* 0x000000013e127824 */ /* 0x000fe200078e0a0a */
[----:B------:R-:W-:Y:S01]  /*2c60*/  BSSY B0, `(.L_x_31) ;  /* 0x0000211000007945 */ /* 0x000fe20003800000 */
[----:B------:R-:W-:Y:S02]  /*2c70*/  IMAD.IADD R0, R65, 0x1, -R0 ;  /* 0x0000000141007824 */ /* 0x000fe400078e0a00 */
[----:B------:R-:W-:Y:S01]  /*2c80*/  IMAD.IADD R5, R21, 0x1, R7 ;  /* 0x0000000115057824 */ /* 0x000fe200078e0207 */
[----:B------:R-:W-:-:S04]  /*2c90*/  ISETP.GT.AND P0, PT, R18, RZ, PT ;  /* 0x000000ff1200720c */ /* 0x000fc80003f04270 */
[----:B------:R-:W-:-:S03]  /*2ca0*/  ISETP.GT.AND P2, PT, R0, RZ, P0 ;  /* 0x000000ff0000720c */ /* 0x000fc60000744270 */
[----:B------:R-:W-:Y:S10]  /*2cb0*/  @!P1 BRA `(.L_x_32) ;  /* 0x0000001400d49947 */ /* 0x000ff40003800000 */
[----:B------:R-:W0:Y:S01]  /*2cc0*/  LDC.64 R68, c[0x0][0x5b8] ;  /* 0x00016e00ff447b82 */ /* 0x000e220000000a00 */
[----:B------:R-:W-:-:S07]  /*2cd0*/  ULDC.64 UR4, c[0x0][0x5c0] ;  /* 0x0001700000047ab9 */ /* 0x000fce0000000a00 */
[----:B------:R-:W1:Y:S08]  /*2ce0*/  LDC.64 R70, c[0x0][0x5b0] ;  /* 0x00016c00ff467b82 */ /* 0x000e700000000a00 */
[----:B------:R-:W2:Y:S01]  /*2cf0*/  LDC.64 R72, c[0x0][0x5a8] ;  /* 0x00016a00ff487b82 */ /* 0x000ea20000000a00 */
[-C--:B0-----:R-:W-:Y:S02]  /*2d00*/  IMAD R4, R9, R68.reuse, RZ ;  /* 0x0000004409047224 */ /* 0x081fe400078e02ff */
[----:B------:R-:W-:-:S04]  /*2d10*/  IMAD.WIDE.U32 R2, R19, R68, R58 ;  /* 0x0000004413027225 */ /* 0x000fc800078e003a */
[----:B------:R-:W-:Y:S01]  /*2d20*/  IMAD R21, R19, R69, R4 ;  /* 0x0000004513157224 */ /* 0x000fe200078e0204 */
[----:B------:R-:W-:Y:S01]  /*2d30*/  IADD3 R6, P1, R10, R2, RZ ;  /* 0x000000020a067210 */ /* 0x000fe20007f3e0ff */
[----:B-1----:R-:W-:-:S03]  /*2d40*/  IMAD R2, R15, R70, RZ ;  /* 0x000000460f027224 */ /* 0x002fc600078e02ff */
[----:B------:R-:W-:Y:S01]  /*2d50*/  IADD3.X R7, R11, R3, R21, P1, !PT ;  /* 0x000000030b077210 */ /* 0x000fe20000ffe415 */
[C---:B------:R-:W-:Y:S02]  /*2d60*/  IMAD R69, R14.reuse, R71, R2 ;  /* 0x000000470e457224 */ /* 0x040fe400078e0202 */
[----:B------:R-:W-:-:S04]  /*2d70*/  IMAD.WIDE.U32 R2, R14, R70, R6 ;  /* 0x000000460e027225 */ /* 0x000fc800078e0006 */
[----:B------:R-:W-:Y:S01]  /*2d80*/  IMAD.IADD R3, R3, 0x1, R69 ;  /* 0x0000000103037824 */ /* 0x000fe200078e0245 */
[----:B--2---:R-:W-:-:S04]  /*2d90*/  LEA R8, P1, R2, R72, 0x2 ;  /* 0x0000004802087211 */ /* 0x004fc800078210ff */
[----:B------:R-:W-:-:S05]  /*2da0*/  LEA.HI.X R9, R2, R73, R3, 0x2, P1 ;  /* 0x0000004902097211 */ /* 0x000fca00008f1403 */
[----:B------:R0:W2:Y:S01]  /*2db0*/  @P2 LDG.E.LTC128B R15, desc[UR56][R8.64] ;  /* 0x00000038080f2981 */ /* 0x0000a2000c1e1920 */
[----:B------:R-:W-:Y:S01]  /*2dc0*/  IMAD.WIDE.U32 R2, R14, R70, R10 ;  /* 0x000000460e027225 */ /* 0x000fe200078e000a */
[----:B------:R-:W-:Y:S01]  /*2dd0*/  LEA R4, P3, R20, UR4, 0x2 ;  /* 0x0000000414047c11 */ /* 0x000fe2000f8610ff */
[----:B------:R-:W-:Y:S01]  /*2de0*/  BSSY B1, `(.L_x_33) ;  /* 0x0000014000017945 */ /* 0x000fe20003800000 */
[----:B------:R-:W-:Y:S02]  /*2df0*/  IADD3 R12, P1, R58, R2, RZ ;  /* 0x000000023a0c7210 */ /* 0x000fe40007f3e0ff */
[----:B------:R-:W-:Y:S02]  /*2e00*/  LEA.HI.X R5, R20, UR5, R5, 0x2, P3 ;  /* 0x0000000514057c11 */ /* 0x000fe400098f1405 */
[----:B------:R-:W-:Y:S01]  /*2e10*/  IADD3.X R13, R59, R69, R3, P1, !PT ;  /* 0x000000453b0d7210 */ /* 0x000fe20000ffe403 */
[----:B0-----:R-:W-:Y:S01]  /*2e20*/  IMAD.SHL.U32 R8, R70, 0x8, RZ ;  /* 0x0000000846087824 */ /* 0x001fe200078e00ff */
[----:B------:R-:W-:-:S02]  /*2e30*/  ISETP.GT.AND P1, PT, R18, 0x1, PT ;  /* 0x000000011200780c */ /* 0x000fc40003f24270 */
[----:B------:R-:W-:Y:S01]  /*2e40*/  SHF.L.U64.HI R9, R70, 0x3, R71 ;  /* 0x0000000346097819 */ /* 0x000fe20000010247 */
[----:B------:R-:W-:Y:S01]  /*2e50*/  IMAD.WIDE.U32 R12, R19, R68, R12 ;  /* 0x00000044130c7225 */ /* 0x000fe200078e000c */
[----:B------:R-:W-:-:S03]  /*2e60*/  ISETP.GT.AND P3, PT, R0, RZ, P1 ;  /* 0x000000ff0000720c */ /* 0x000fc60000f64270 */
[----:B------:R-:W-:Y:S01]  /*2e70*/  IMAD.WIDE.U32 R8, R14, R70, R8 ;  /* 0x000000460e087225 */ /* 0x000fe200078e0008 */
[----:B--2---:R-:W-:-:S05]  /*2e80*/  LOP3.LUT R2, R15, 0xffffe000, RZ, 0xc0, !PT ;  /* 0xffffe0000f027812 */ /* 0x004fca00078ec0ff */
[----:B------:R-:W-:Y:S01]  /*2e90*/  FMUL R3, R2, R23 ;  /* 0x0000001702037220 */ /* 0x000fe20000400000 */
[----:B------:R-:W-:-:S03]  /*2ea0*/  LEA R2, P4, R12, R72, 0x2 ;  /* 0x000000480c027211 */ /* 0x000fc600078810ff */
[----:B------:R-:W-:Y:S01]  /*2eb0*/  FFMA R75, R24, R22, R3 ;  /* 0x00000016184b7223 */ /* 0x000fe20000000003 */
[----:B------:R-:W-:-:S04]  /*2ec0*/  IMAD.IADD R3, R21, 0x1, R13 ;  /* 0x0000000115037824 */ /* 0x000fc800078e020d */
[----:B------:R-:W-:Y:S02]  /*2ed0*/  F2FP.TF32.F32.PACK_B R75, R75 ;  /* 0x0000004bff4b723e */ /* 0x000fe400024050ff */
[----:B------:R-:W-:-:S03]  /*2ee0*/  LEA.HI.X R3, R12, R73, R3, 0x2, P4 ;  /* 0x000000490c037211 */ /* 0x000fc600020f1403 */
[----:B------:R0:W-:Y:S01]  /*2ef0*/  @P2 STG.E desc[UR56][R4.64], R75 ;  /* 0x0000004b04002986 */ /* 0x0001e2000c101938 */
[----:B------:R-:W-:Y:S05]  /*2f00*/  @!P3 BRA `(.L_x_34) ;  /* 0x000000000004b947 */ /* 0x000fea0003800000 */
[----:B------:R1:W5:Y:S02]  /*2f10*/  LDG.E.LTC128B R15, desc[UR56][R2.64+0x4] ;  /* 0x00000438020f7981 */ /* 0x000364000c1e1920 */
.L_x_34:
[----:B------:R-:W-:Y:S05]  /*2f20*/  BSYNC B1 ;  /* 0x0000000000017941 */ /* 0x000fea0003800000 */
.L_x_33:
[----:B-----5:R-:W-:Y:S01]  /*2f30*/  LOP3.LUT R12, R15, 0xffffe000, RZ, 0xc0, !PT ;  /* 0xffffe0000f0c7812 */ /* 0x020fe200078ec0ff */
[----:B------:R-:W-:Y:S01]  /*2f40*/  IMAD.IADD R69, R69, 0x1, R9 ;  /* 0x0000000145457824 */ /* 0x000fe200078e0209 */
[----:B------:R-:W-:Y:S02]  /*2f50*/  IADD3 R6, P2, R6, R8, RZ ;  /* 0x0000000806067210 */ /* 0x000fe40007f5e0ff */
[----:B------:R-:W-:Y:S01]  /*2f60*/  ISETP.GT.AND P0, PT, R0, 0x8, P0 ;  /* 0x000000080000780c */ /* 0x000fe20000704270 */
[----:B------:R-:W-:Y:S02]  /*2f70*/  FMUL R12, R12, R23 ;  /* 0x000000170c0c7220 */ /* 0x000fe40000400000 */
[----:B------:R-:W-:Y:S02]  /*2f80*/  IMAD.X R7, R69, 0x1, R7, P2 ;  /* 0x0000000145077824 */ /* 0x000fe400010e0607 */
[----:B------:R-:W-:Y:S01]  /*2f90*/  FFMA R25, R25, R22, R12 ;  /* 0x0000001619197223 */ /* 0x000fe2000000000c */
[----:B------:R-:W-:-:S04]  /*2fa0*/  LEA R12, P2, R6, R72, 0x2 ;  /* 0x00000048060c7211 */ /* 0x000fc800078410ff */
[----:B------:R-:W-:Y:S02]  /*2fb0*/  F2FP.TF32.F32.PACK_B R25, R25 ;  /* 0x00000019ff19723e */ /* 0x000fe400024050ff */
[----:B------:R-:W-:-:S03]  /*2fc0*/  LEA.HI.X R13, R6, R73, R7, 0x2, P2 ;  /* 0x00000049060d7211 */ /* 0x000fc600010f1407 */
[----:B------:R2:W-:Y:S04]  /*2fd0*/  @P3 STG.E desc[UR56][R4.64+0x4], R25 ;  /* 0x0000041904003986 */ /* 0x0005e8000c101938 */
[----:B------:R-:W3:Y:S01]  /*2fe0*/  @P0 LDG.E.LTC128B R15, desc[UR56][R12.64] ;  /* 0x000000380c0f0981 */ /* 0x000ee2000c1e1920 */
[----:B------:R-:W-:Y:S01]  /*2ff0*/  IADD3 R10, P2, P3, R58, R8, R10 ;  /* 0x000000083a0a7210 */ /* 0x000fe20007b5e00a */
[----:B------:R-:W-:Y:S01]  /*3000*/  BSSY B1, `(.L_x_35) ;  /* 0x0000011000017945 */ /* 0x000fe20003800000 */
[----:B------:R-:W-:Y:S02]  /*3010*/  SHF.L.U64.HI R9, R61, 0x2, R60 ;  /* 0x000000023d097819 */ /* 0x000fe4000001023c */
[----:B------:R-:W-:Y:S02]  /*3020*/  IADD3.X R11, R59, R69, R11, P2, P3 ;  /* 0x000000453b0b7210 */ /* 0x000fe400017e640b */
[----:B------:R-:W-:-:S02]  /*3030*/  LEA R8, P2, R61, R4, 0x2 ;  /* 0x000000043d087211 */ /* 0x000fc400078410ff */
[----:B------:R-:W-:Y:S01]  /*3040*/  ISETP.GT.AND P1, PT, R0, 0x8, P1 ;  /* 0x000000080000780c */ /* 0x000fe20000f24270 */
[----:B------:R-:W-:-:S04]  /*3050*/  IMAD.WIDE.U32 R10, R19, R68, R10 ;  /* 0x00000044130a7225 */ /* 0x000fc800078e000a */
[----:B------:R-:W-:Y:S01]  /*3060*/  IMAD.X R9, R9, 0x1, R5, P2 ;  /* 0x0000000109097824 */ /* 0x000fe200010e0605 */
[----:B---3--:R-:W-:-:S05]  /*3070*/  LOP3.LUT R6, R15, 0xffffe000, RZ, 0xc0, !PT ;  /* 0xffffe0000f067812 */ /* 0x008fca00078ec0ff */
        /* <DEDUP_REMOVED lines=9> */
.L_x_36:
[----:B------:R-:W-:Y:S05]  /*3110*/  BSYNC B1 ;  /* 0x0000000000017941 */ /* 0x000fea0003800000 */
.L_x_35:
[----:B-----5:R-:W-:Y:S01]  /*3120*/  LOP3.LUT R10, R15, 0xffffe000, RZ, 0xc0, !PT ;  /* 0xffffe0000f0a7812 */ /* 0x020fe200078ec0ff */
[----:B------:R-:W-:Y:S01]  /*3130*/  BSSY B1, `(.L_x_37) ;  /* 0x0000009000017945 */ /* 0x000fe20003800000 */
[----:B------:R-:W-:-:S03]  /*3140*/  ISETP.GT.AND P0, PT, R18, 0x8, PT ;  /* 0x000000081200780c */ /* 0x000fc60003f04270 */
[----:B------:R-:W-:Y:S01]  /*3150*/  FMUL R10, R10, R23 ;  /* 0x000000170a0a7220 */ /* 0x000fe20000400000 */
[----:B------:R-:W-:-:S03]  /*3160*/  ISETP.GT.AND P2, PT, R0, RZ, P0 ;  /* 0x000000ff0000720c */ /* 0x000fc60000744270 */
[----:B------:R-:W-:-:S05]  /*3170*/  FFMA R27, R27, R22, R10 ;  /* 0x000000161b1b7223 */ /* 0x000fca000000000a */
[----:B------:R-:W-:-:S05]  /*3180*/  F2FP.TF32.F32.PACK_B R27, R27 ;  /* 0x0000001bff1b723e */ /* 0x000fca00024050ff */
[----:B------:R4:W-:Y:S01]  /*3190*/  @P1 STG.E desc[UR56][R8.64+0x4], R27 ;  /* 0x0000041b08001986 */ /* 0x0009e2000c101938 */
[----:B------:R-:W-:Y:S05]  /*31a0*/  @!P2 BRA `(.L_x_38) ;  /* 0x000000000004a947 */ /* 0x000fea0003800000 */
[----:B------:R0:W5:Y:S02]  /*31b0*/  LDG.E.LTC128B R15, desc[UR56][R2.64+0x20] ;  /* 0x00002038020f7981 */ /* 0x000164000c1e1920 */
.L_x_38:
[----:B------:R-:W-:Y:S05]  /*31c0*/  BSYNC B1 ;  /* 0x0000000000017941 */ /* 0x000fea0003800000 */
.L_x_37:
        /* <DEDUP_REMOVED lines=10> */
.L_x_40:
[----:B------:R-:W-:Y:S05]  /*3270*/  BSYNC B1 ;  /* 0x0000000000017941 */ /* 0x000fea0003800000 */
.L_x_39:
[----:B-----5:R-:W-:Y:S01]  /*3280*/  LOP3.LUT R10, R15, 0xffffe000, RZ, 0xc0, !PT ;  /* 0xffffe0000f0a7812 */ /* 0x020fe200078ec0ff */
[----:B------:R-:W-:Y:S01]  /*3290*/  BSSY B1, `(.L_x_41) ;  /* 0x0000008000017945 */ /* 0x000fe20003800000 */
[----:B------:R-:W-:-:S03]  /*32a0*/  ISETP.GT.AND P0, PT, R0, 0x8, P0 ;  /* 0x000000080000780c */ /* 0x000fc60000704270 */
[----:B------:R-:W-:-:S04]  /*32b0*/  FMUL R10, R10, R23 ;  /* 0x000000170a0a7220 */ /* 0x000fc80000400000 */
[----:B------:R-:W-:-:S05]  /*32c0*/  FFMA R29, R29, R22, R10 ;  /* 0x000000161d1d7223 */ /* 0x000fca000000000a */
[----:B------:R-:W-:-:S05]  /*32d0*/  F2FP.TF32.F32.PACK_B R29, R29 ;  /* 0x0000001dff1d723e */ /* 0x000fca00024050ff */
[----:B------:R0:W-:Y:S01]  /*32e0*/  @P3 STG.E desc[UR56][R4.64+0x24], R29 ;  /* 0x0000241d04003986 */ /* 0x0001e2000c101938 */
[----:B------:R-:W-:Y:S05]  /*32f0*/  @!P0 BRA `(.L_x_42) ;  /* 0x0000000000048947 */ /* 0x000fea0003800000 */
[----:B------:R0:W5:Y:S02]  /*3300*/  LDG.E.LTC128B R15, desc[UR56][R6.64+0x20] ;  /* 0x00002038060f7981 */ /* 0x000164000c1e1920 */
.L_x_42:
[----:B------:R-:W-:Y:S05]  /*3310*/  BSYNC B1 ;  /* 0x0000000000017941 */ /* 0x000fea0003800000 */
.L_x_41:
[----:B-----5:R-:W-:Y:S01]  /*3320*/  LOP3.LUT R10, R15, 0xffffe000, RZ, 0xc0, !PT ;  /* 0xffffe0000f0a7812 */ /* 0x020fe200078ec0ff */
[----:B------:R-:W-:Y:S01]  /*3330*/  BSSY B1, `(.L_x_43) ;  /* 0x0000008000017945 */ /* 0x000fe20003800000 */
[----:B------:R-:W-:-:S03]  /*3340*/  ISETP.GT.AND P1, PT, R0, 0x8, P1 ;  /* 0x000000080000780c */ /* 0x000fc60000f24270 */
[----:B0-----:R-:W-:-:S04]  /*3350*/  FMUL R11, R10, R23 ;  /* 0x000000170a0b7220 */ /* 0x001fc80000400000 */
[----:B------:R-:W-:-:S05]  /*3360*/  FFMA R11, R30, R22, R11 ;  /* 0x000000161e0b7223 */ /* 0x000fca000000000b */
[----:B------:R-:W-:-:S05]  /*3370*/  F2FP.TF32.F32.PACK_B R11, R11 ;  /* 0x0000000bff0b723e */ /* 0x000fca00024050ff */
[----:B------:R0:W-:Y:S01]  /*3380*/  @P0 STG.E desc[UR56][R8.64+0x20], R11 ;  /* 0x0000200b08000986 */ /* 0x0001e2000c101938 */
[----:B------:R-:W-:Y:S05]  /*3390*/  @!P1 BRA `(.L_x_44) ;  /* 0x0000000000049947 */ /* 0x000fea0003800000 */
[----:B------:R0:W5:Y:S02]  /*33a0*/  LDG.E.LTC128B R15, desc[UR56][R6.64+0x24] ;  /* 0x00002438060f7981 */ /* 0x000164000c1e1920 */
.L_x_44:
[----:B------:R-:W-:Y:S05]  /*33b0*/  BSYNC B1 ;  /* 0x0000000000017941 */ /* 0x000fea0003800000 */
.L_x_43:
        /* <DEDUP_REMOVED lines=10> */
.L_x_46:
[----:B------:R-:W-:Y:S05]  /*3460*/  BSYNC B1 ;  /* 0x0000000000017941 */ /* 0x000fea0003800000 */
.L_x_45:
[----:B-----5:R-:W-:Y:S01]  /*3470*/  LOP3.LUT R10, R15, 0xffffe000, RZ, 0xc0, !PT ;  /* 0xffffe0000f0a7812 */ /* 0x020fe200078ec0ff */
[----:B------:R-:W-:Y:S01]  /*3480*/  BSSY B1, `(.L_x_47) ;  /* 0x0000009000017945 */ /* 0x000fe20003800000 */
[----:B------:R-:W-:-:S03]  /*3490*/  ISETP.GT.AND P1, PT, R18, 0x11, PT ;  /* 0x000000111200780c */ /* 0x000fc60003f24270 */
[----:B0-----:R-:W-:Y:S01]  /*34a0*/  FMUL R11, R10, R23 ;  /* 0x000000170a0b7220 */ /* 0x001fe20000400000 */
[----:B------:R-:W-:-:S03]  /*34b0*/  ISETP.GT.AND P3, PT, R0, RZ, P1 ;  /* 0x000000ff0000720c */ /* 0x000fc60000f64270 */
[----:B------:R-:W-:-:S05]  /*34c0*/  FFMA R11, R32, R22, R11 ;  /* 0x00000016200b7223 */ /* 0x000fca000000000b */
[----:B------:R-:W-:-:S05]  /*34d0*/  F2FP.TF32.F32.PACK_B R11, R11 ;  /* 0x0000000bff0b723e */ /* 0x000fca00024050ff */
[----:B------:R0:W-:Y:S01]  /*34e0*/  @P2 STG.E desc[UR56][R4.64+0x40], R11 ;  /* 0x0000400b04002986 */ /* 0x0001e2000c101938 */
[----:B------:R-:W-:Y:S05]  /*34f0*/  @!P3 BRA `(.L_x_48) ;  /* 0x000000000004b947 */ /* 0x000fea0003800000 */
[----:B------:R0:W5:Y:S02]  /*3500*/  LDG.E.LTC128B R15, desc[UR56][R2.64+0x44] ;  /* 0x00004438020f7981 */ /* 0x000164000c1e1920 */
.L_x_48:
[----:B------:R-:W-:Y:S05]  /*3510*/  BSYNC B1 ;  /* 0x0000000000017941 */ /* 0x000fea0003800000 */
.L_x_47:
        /* <DEDUP_REMOVED lines=9> */
.L_x_50:
[----:B------:R-:W-:Y:S05]  /*35b0*/  BSYNC B1 ;  /* 0x0000000000017941 */ /* 0x000fea0003800000 */
.L_x_49:
        /* <DEDUP_REMOVED lines=9> */
.L_x_52:
[----:B------:R-:W-:Y:S05]  /*3650*/  BSYNC B1 ;  /* 0x0000000000017941 */ /* 0x000fea0003800000 */
.L_x_51:
        /* <DEDUP_REMOVED lines=10> */
.L_x_54:
[----:B------:R-:W-:Y:S05]  /*3700*/  BSYNC B1 ;  /* 0x0000000000017941 */ /* 0x000fea0003800000 */
.L_x_53:
        /* <DEDUP_REMOVED lines=10> */
.L_x_56:
[----:B------:R-:W-:Y:S05]  /*37b0*/  BSYNC B1 ;  /* 0x0000000000017941 */ /* 0x000fea0003800000 */
.L_x_55:
        /* <DEDUP_REMOVED lines=9> */
.L_x_58:
[----:B------:R-:W-:Y:S05]  /*3850*/  BSYNC B1 ;  /* 0x0000000000017941 */ /* 0x000fea0003800000 */
.L_x_57:
        /* <DEDUP_REMOVED lines=9> */
.L_x_60:
[----:B------:R-:W-:Y:S05]  /*38f0*/  BSYNC B1 ;  /* 0x0000000000017941 */ /* 0x000fea0003800000 */
.L_x_59:
        /* <DEDUP_REMOVED lines=10> */
.L_x_62:
[----:B------:R-:W-:Y:S05]  /*39a0*/  BSYNC B1 ;  /* 0x0000000000017941 */ /* 0x000fea0003800000 */
.L_x_61:
        /* <DEDUP_REMOVED lines=10> */
.L_x_64:
[----:B------:R-:W-:Y:S05]  /*3a50*/  BSYNC B1 ;  /* 0x0000000000017941 */ /* 0x000fea0003800000 */
.L_x_63:
        /* <DEDUP_REMOVED lines=9> */
.L_x_66:
[----:B------:R-:W-:Y:S05]  /*3af0*/  BSYNC B1 ;  /* 0x0000000000017941 */ /* 0x000fea0003800000 */
.L_x_65:
        /* <DEDUP_REMOVED lines=9> */
.L_x_68:
[----:B------:R-:W-:Y:S05]  /*3b90*/  BSYNC B1 ;  /* 0x0000000000017941 */ /* 0x000fea0003800000 */
.L_x_67:
        /* <DEDUP_REMOVED lines=10> */
.L_x_70:
[----:B------:R-:W-:Y:S05]  /*3c40*/  BSYNC B1 ;  /* 0x0000000000017941 */ /* 0x000fea0003800000 */
.L_x_69:
        /* <DEDUP_REMOVED lines=10> */
.L_x_72:
[----:B------:R-:W-:Y:S05]  /*3cf0*/  BSYNC B1 ;  /* 0x0000000000017941 */ /* 0x000fea0003800000 */
.L_x_71:
        /* <DEDUP_REMOVED lines=9> */
.L_x_74:
[----:B------:R-:W-:Y:S05]  /*3d90*/  BSYNC B1 ;  /* 0x0000000000017941 */ /* 0x000fea0003800000 */
.L_x_73:
        /* <DEDUP_REMOVED lines=9> */
.L_x_76:
[----:B------:R-:W-:Y:S05]  /*3e30*/  BSYNC B1 ;  /* 0x0000000000017941 */ /* 0x000fea0003800000 */
.L_x_75:
        /* <DEDUP_REMOVED lines=10> */
.L_x_78:
[----:B------:R-:W-:Y:S05]  /*3ee0*/  BSYNC B1 ;  /* 0x0000000000017941 */ /* 0x000fea0003800000 */
.L_x_77:
        /* <DEDUP_REMOVED lines=10> */
.L_x_80:
[----:B------:R-:W-:Y:S05]  /*3f90*/  BSYNC B1 ;  /* 0x0000000000017941 */ /* 0x000fea0003800000 */
.L_x_79:
        /* <DEDUP_REMOVED lines=9> */
.L_x_82:
[----:B------:R-:W-:Y:S05]  /*4030*/  BSYNC B1 ;  /* 0x0000000000017941 */ /* 0x000fea0003800000 */
.L_x_81:
        /* <DEDUP_REMOVED lines=9> */
.L_x_84:
[----:B------:R-:W-:Y:S05]  /*40d0*/  BSYNC B1 ;  /* 0x0000000000017941 */ /* 0x000fea0003800000 */
.L_x_83:
        /* <DEDUP_REMOVED lines=10> */
.L_x_86:
[----:B------:R-:W-:Y:S05]  /*4180*/  BSYNC B1 ;  /* 0x0000000000017941 */ /* 0x000fea0003800000 */
.L_x_85:
        /* <DEDUP_REMOVED lines=10> */
.L_x_88:
[----:B------:R-:W-:Y:S05]  /*4230*/  BSYNC B1 ;  /* 0x0000000000017941 */ /* 0x000fea0003800000 */
.L_x_87:
[----:B01---5:R-:W-:Y:S01]  /*4240*/  LOP3.LUT R2, R15, 0xffffe000, RZ, 0xc0, !PT ;  /* 0xffffe0000f027812 */ /* 0x023fe200078ec0ff */
        /* <DEDUP_REMOVED lines=8> */
.L_x_90:
[----:B------:R-:W-:Y:S05]  /*42d0*/  BSYNC B1 ;  /* 0x0000000000017941 */ /* 0x000fea0003800000 */
.L_x_89:
[----:B-----5:R-:W-:Y:S01]  /*42e0*/  LOP3.LUT R2, R15, 0xffffe000, RZ, 0xc0, !PT ;  /* 0xffffe0000f027812 */ /* 0x020fe200078ec0ff */
[----:B------:R-:W-:Y:S01]  /*42f0*/  BSSY B1, `(.L_x_91) ;  /* 0x000000a000017945 */ /* 0x000fe20003800000 */
[----:B------:R-:W-:-:S03]  /*4300*/  ISETP.GT.AND P1, PT, R0, 0x8, P1 ;  /* 0x000000080000780c */ /* 0x000fc60000f24270 */
[----:B------:R-:W-:Y:S01]  /*4310*/  FMUL R3, R2, R23 ;  /* 0x0000001702037220 */ /* 0x000fe20000400000 */
[----:B------:R-:W-:-:S03]  /*4320*/  @P0 IMAD.MOV.U32 R2, RZ, RZ, R8 ;  /* 0x000000ffff020224 */ /* 0x000fc600078e0008 */
[----:B0-2---:R-:W-:Y:S01]  /*4330*/  FFMA R5, R54, R22, R3 ;  /* 0x0000001636057223 */ /* 0x005fe20000000003 */
[----:B------:R-:W-:-:S04]  /*4340*/  @P0 IMAD.MOV.U32 R3, RZ, RZ, R9 ;  /* 0x000000ffff030224 */ /* 0x000fc800078e0009 */
[----:B------:R-:W-:-:S05]  /*4350*/  F2FP.TF32.F32.PACK_B R5, R5 ;  /* 0x00000005ff05723e */ /* 0x000fca00024050ff */
[----:B------:R0:W-:Y:S01]  /*4360*/  @P0 STG.E desc[UR56][R2.64+0xe0], R5 ;  /* 0x0000e00502000986 */ /* 0x0001e2000c101938 */
[----:B------:R-:W-:Y:S05]  /*4370*/  @!P1 BRA `(.L_x_92) ;  /* 0x0000000000049947 */ /* 0x000fea0003800000 */
[----:B------:R2:W5:Y:S02]  /*4380*/  LDG.E.LTC128B R15, desc[UR56][R6.64+0xe4] ;  /* 0x0000e438060f7981 */ /* 0x000564000c1e1920 */
.L_x_92:
[----:B------:R-:W-:Y:S05]  /*4390*/  BSYNC B1 ;  /* 0x0000000000017941 */ /* 0x000fea0003800000 */
.L_x_91:
[----:B------:R-:W-:Y:S05]  /*43a0*/  @!P1 BRA `(.L_x_93) ;  /* 0x0000000800709947 */ /* 0x000fea0003800000 */
[----:B-----5:R-:W-:-:S05]  /*43b0*/  LOP3.LUT R0, R15, 0xffffe000, RZ, 0xc0, !PT ;  /* 0xffffe0000f007812 */ /* 0x020fca00078ec0ff */
[----:B------:R-:W-:-:S04]  /*43c0*/  FMUL R0, R0, R23 ;  /* 0x0000001700007220 */ /* 0x000fc80000400000 */
[----:B------:R-:W-:-:S05]  /*43d0*/  FFMA R55, R55, R22, R0 ;  /* 0x0000001637377223 */ /* 0x000fca0000000000 */
[----:B------:R-:W-:-:S05]  /*43e0*/  F2FP.TF32.F32.PACK_B R55, R55 ;  /* 0x00000037ff37723e */ /* 0x000fca00024050ff */
[----:B------:R0:W-:Y:S01]  /*43f0*/  STG.E desc[UR56][R8.64+0xe4], R55 ;  /* 0x0000e43708007986 */ /* 0x0001e2000c101938 */
[----:B------:R-:W-:Y:S05]  /*4400*/  BRA `(.L_x_93) ;  /* 0x0000000800587947 */ /* 0x000fea0003800000 */
.L_x_32:
[----:B------:R-:W-:Y:S01]  /*4410*/  ULDC.64 UR4, c[0x0][0x5c0] ;  /* 0x0001700000047ab9 */ /* 0x000fe20000000a00 */
[-C--:B------:R-:W-:Y:S01]  /*4420*/  FMUL R7, R24, R22.reuse ;  /* 0x0000001618077220 */ /* 0x080fe20000400000 */
[----:B------:R-:W-:Y:S01]  /*4430*/  LEA R2, P1, R20, UR4, 0x2 ;  /* 0x0000000414027c11 */ /* 0x000fe2000f8210ff */
[-C--:B------:R-:W-:Y:S01]  /*4440*/  FMUL R25, R25, R22.reuse ;  /* 0x0000001619197220 */ /* 0x080fe20000400000 */
[----:B------:R-:W-:Y:S01]  /*4450*/  ISETP.GT.AND P3, PT, R18, 0x1, PT ;  /* 0x000000011200780c */ /* 0x000fe20003f64270 */
[-C--:B------:R-:W-:Y:S01]  /*4460*/  FMUL R9, R26, R22.reuse ;  /* 0x000000161a097220 */ /* 0x080fe20000400000 */
[----:B------:R-:W-:Y:S01]  /*4470*/  F2FP.TF32.F32.PACK_B R7, R7 ;  /* 0x00000007ff07723e */ /* 0x000fe200024050ff */
[-C--:B------:R-:W-:Y:S01]  /*4480*/  FMUL R27, R27, R22.reuse ;  /* 0x000000161b1b7220 */ /* 0x080fe20000400000 */
[----:B------:R-:W-:Y:S01]  /*4490*/  LEA.HI.X R3, R20, UR5, R5, 0x2, P1 ;  /* 0x0000000514037c11 */ /* 0x000fe200088f1405 */
[-C--:B------:R-:W-:Y:S01]  /*44a0*/  FMUL R29, R29, R22.reuse ;  /* 0x000000161d1d7220 */ /* 0x080fe20000400000 */
[----:B------:R-:W-:Y:S01]  /*44b0*/  ISETP.GT.AND P1, PT, R0, RZ, P3 ;  /* 0x000000ff0000720c */ /* 0x000fe20001f24270 */
[-C--:B------:R-:W-:Y:S01]  /*44c0*/  FMUL R11, R30, R22.reuse ;  /* 0x000000161e0b7220 */ /* 0x080fe20000400000 */
[----:B------:R-:W-:Y:S01]  /*44d0*/  F2FP.TF32.F32.PACK_B R25, R25 ;  /* 0x00000019ff19723e */ /* 0x000fe200024050ff */
[----:B------:R0:W-:Y:S01]  /*44e0*/  @P2 STG.E desc[UR56][R2.64], R7 ;  /* 0x0000000702002986 */ /* 0x0001e2000c101938 */
[----:B------:R-:W-:Y:S01]  /*44f0*/  ISETP.GT.AND P2, PT, R0, 0x8, P0 ;  /* 0x000000080000780c */ /* 0x000fe20000744270 */
[-C--:B------:R-:W-:Y:S01]  /*4500*/  FMUL R31, R31, R22.reuse ;  /* 0x000000161f1f7220 */ /* 0x080fe20000400000 */
[----:B------:R-:W-:Y:S01]  /*4510*/  ISETP.GT.AND P0, PT, R18, 0x8, PT ;  /* 0x000000081200780c */ /* 0x000fe20003f04270 */
[-C--:B------:R-:W-:Y:S01]  /*4520*/  FMUL R33, R33, R22.reuse ;  /* 0x0000001621217220 */ /* 0x080fe20000400000 */
[----:B------:R-:W-:Y:S01]  /*4530*/  SHF.L.U64.HI R5, R61, 0x2, R60 ;  /* 0x000000023d057819 */ /* 0x000fe2000001023c */
[----:B------:R-:W-:Y:S01]  /*4540*/  FMUL R35, R35, R22 ;  /* 0x0000001623237220 */ /* 0x000fe20000400000 */
[----:B------:R-:W-:Y:S01]  /*4550*/  LEA R4, P4, R61, R2, 0x2 ;  /* 0x000000023d047211 */ /* 0x000fe200078810ff */
[-C--:B------:R-:W-:Y:S01]  /*4560*/  FMUL R37, R37, R22.reuse ;  /* 0x0000001625257220 */ /* 0x080fe20000400000 */
[C---:B------:R-:W-:Y:S01]  /*4570*/  ISETP.GT.AND P3, PT, R0.reuse, 0x8, P3 ;  /* 0x000000080000780c */ /* 0x040fe20001f64270 */
[----:B------:R-:W-:Y:S01]  /*4580*/  @P1 STG.E desc[UR56][R2.64+0x4], R25 ;  /* 0x0000041902001986 */ /* 0x000fe2000c101938 */
[----:B------:R-:W-:Y:S01]  /*4590*/  ISETP.GT.AND P5, PT, R0, RZ, P0 ;  /* 0x000000ff0000720c */ /* 0x000fe200007a4270 */
[----:B------:R-:W-:Y:S01]  /*45a0*/  IMAD.X R5, R5, 0x1, R3, P4 ;  /* 0x0000000105057824 */ /* 0x000fe200020e0603 */
[----:B------:R-:W-:Y:S01]  /*45b0*/  F2FP.TF32.F32.PACK_B R9, R9 ;  /* 0x00000009ff09723e */ /* 0x000fe200024050ff */
[-C--:B0-----:R-:W-:Y:S01]  /*45c0*/  FMUL R7, R28, R22.reuse ;  /* 0x000000161c077220 */ /* 0x081fe20000400000 */
[----:B------:R-:W-:Y:S01]  /*45d0*/  ISETP.GT.AND P1, PT, R18, 0x9, PT ;  /* 0x000000091200780c */ /* 0x000fe20003f24270 */
[-C--:B------:R-:W-:Y:S01]  /*45e0*/  FMUL R39, R39, R22.reuse ;  /* 0x0000001627277220 */ /* 0x080fe20000400000 */
[----:B------:R-:W-:Y:S01]  /*45f0*/  F2FP.TF32.F32.PACK_B R27, R27 ;  /* 0x0000001bff1b723e */ /* 0x000fe200024050ff */
[----:B------:R0:W-:Y:S01]  /*4600*/  @P2 STG.E desc[UR56][R4.64], R9 ;  /* 0x0000000904002986 */ /* 0x0001e2000c101938 */
[----:B------:R-:W-:Y:S01]  /*4610*/  F2FP.TF32.F32.PACK_B R7, R7 ;  /* 0x00000007ff07723e */ /* 0x000fe200024050ff */
[-C--:B------:R-:W-:Y:S01]  /*4620*/  FMUL R41, R41, R22.reuse ;  /* 0x0000001629297220 */ /* 0x080fe20000400000 */
[C---:B------:R-:W-:Y:S01]  /*4630*/  ISETP.GT.AND P4, PT, R0.reuse, RZ, P1 ;  /* 0x000000ff0000720c */ /* 0x040fe20000f84270 */
[----:B------:R-:W-:Y:S01]  /*4640*/  @P3 STG.E desc[UR56][R4.64+0x4], R27 ;  /* 0x0000041b04003986 */ /* 0x000fe2000c101938 */
[----:B------:R-:W-:Y:S01]  /*4650*/  ISETP.GT.AND P2, PT, R0, 0x8, P0 ;  /* 0x000000080000780c */ /* 0x000fe20000744270 */
[-C--:B------:R-:W-:Y:S01]  /*4660*/  FMUL R43, R43, R22.reuse ;  /* 0x000000162b2b7220 */ /* 0x080fe20000400000 */
[----:B------:R-:W-:Y:S01]  /*4670*/  ISETP.GT.AND P0, PT, R18, 0x10, PT ;  /* 0x000000101200780c */ /* 0x000fe20003f04270 */
[----:B------:R1:W-:Y:S01]  /*4680*/  @P5 STG.E desc[UR56][R2.64+0x20], R7 ;  /* 0x0000200702005986 */ /* 0x0003e2000c101938 */
[C---:B------:R-:W-:Y:S01]  /*4690*/  ISETP.GT.AND P3, PT, R0.reuse, 0x8, P1 ;  /* 0x000000080000780c */ /* 0x040fe20000f64270 */
[-C--:B------:R-:W-:Y:S01]  /*46a0*/  FMUL R45, R45, R22.reuse ;  /* 0x000000162d2d7220 */ /* 0x080fe20000400000 */
[----:B------:R-:W-:Y:S01]  /*46b0*/  ISETP.GT.AND P5, PT, R0, RZ, P0 ;  /* 0x000000ff0000720c */ /* 0x000fe200007a4270 */
[-C--:B0-----:R-:W-:Y:S01]  /*46c0*/  FMUL R9, R34, R22.reuse ;  /* 0x0000001622097220 */ /* 0x081fe20000400000 */
[----:B------:R-:W-:Y:S01]  /*46d0*/  F2FP.TF32.F32.PACK_B R29, R29 ;  /* 0x0000001dff1d723e */ /* 0x000fe200024050ff */
[-C--:B------:R-:W-:Y:S01]  /*46e0*/  FMUL R47, R47, R22.reuse ;  /* 0x000000162f2f7220 */ /* 0x080fe20000400000 */
[----:B------:R-:W-:Y:S01]  /*46f0*/  F2FP.TF32.F32.PACK_B R11, R11 ;  /* 0x0000000bff0b723e */ /* 0x000fe200024050ff */
[-C--:B------:R-:W-:Y:S01]  /*4700*/  FMUL R49, R49, R22.reuse ;  /* 0x0000001631317220 */ /* 0x080fe20000400000 */
[----:B------:R-:W-:Y:S01]  /*4710*/  ISETP.GT.AND P1, PT, R18, 0x11, PT ;  /* 0x000000111200780c */ /* 0x000fe20003f24270 */
[----:B------:R-:W-:Y:S01]  /*4720*/  @P4 STG.E desc[UR56][R2.64+0x24], R29 ;  /* 0x0000241d02004986 */ /* 0x000fe2000c101938 */
[----:B------:R-:W-:Y:S01]  /*4730*/  F2FP.TF32.F32.PACK_B R31, R31 ;  /* 0x0000001fff1f723e */ /* 0x000fe200024050ff */
[-C--:B-1----:R-:W-:Y:S01]  /*4740*/  FMUL R7, R32, R22.reuse ;  /* 0x0000001620077220 */ /* 0x082fe20000400000 */
[C---:B------:R-:W-:Y:S01]  /*4750*/  ISETP.GT.AND P4, PT, R0.reuse, RZ, P1 ;  /* 0x000000ff0000720c */ /* 0x040fe20000f84270 */
[----:B------:R0:W-:Y:S01]  /*4760*/  @P2 STG.E desc[UR56][R4.64+0x20], R11 ;  /* 0x0000200b04002986 */ /* 0x0001e2000c101938 */
[----:B------:R-:W-:Y:S01]  /*4770*/  ISETP.GT.AND P2, PT, R0, 0x8, P0 ;  /* 0x000000080000780c */ /* 0x000fe20000744270 */
[-C--:B------:R-:W-:Y:S01]  /*4780*/  FMUL R51, R51, R22.reuse ;  /* 0x0000001633337220 */ /* 0x080fe20000400000 */
[----:B------:R-:W-:Y:S01]  /*4790*/  F2FP.TF32.F32.PACK_B R7, R7 ;  /* 0x00000007ff07723e */ /* 0x000fe200024050ff */
[----:B------:R-:W-:Y:S01]  /*47a0*/  @P3 STG.E desc[UR56][R4.64+0x24], R31 ;  /* 0x0000241f04003986 */ /* 0x000fe2000c101938 */
[----:B------:R-:W-:Y:S01]  /*47b0*/  ISETP.GT.AND P0, PT, R18, 0x18, PT ;  /* 0x000000181200780c */ /* 0x000fe20003f04270 */
[-C--:B------:R-:W-:Y:S01]  /*47c0*/  FMUL R13, R52, R22.reuse ;  /* 0x00000016340d7220 */ /* 0x080fe20000400000 */
[C---:B------:R-:W-:Y:S01]  /*47d0*/  ISETP.GT.AND P3, PT, R0.reuse, 0x8, P1 ;  /* 0x000000080000780c */ /* 0x040fe20000f64270 */
[----:B------:R1:W-:Y:S01]  /*47e0*/  @P5 STG.E desc[UR56][R2.64+0x40], R7 ;  /* 0x0000400702005986 */ /* 0x0003e2000c101938 */
[----:B------:R-:W-:Y:S01]  /*47f0*/  ISETP.GT.AND P5, PT, R0, RZ, P0 ;  /* 0x000000ff0000720c */ /* 0x000fe200007a4270 */
[-C--:B------:R-:W-:Y:S01]  /*4800*/  FMUL R53, R53, R22.reuse ;  /* 0x0000001635357220 */ /* 0x080fe20000400000 */
[----:B------:R-:W-:Y:S01]  /*4810*/  F2FP.TF32.F32.PACK_B R33, R33 ;  /* 0x00000021ff21723e */ /* 0x000fe200024050ff */
[-C--:B0-----:R-:W-:Y:S01]  /*4820*/  FMUL R11, R38, R22.reuse ;  /* 0x00000016260b7220 */ /* 0x081fe20000400000 */
[----:B------:R-:W-:Y:S01]  /*4830*/  F2FP.TF32.F32.PACK_B R9, R9 ;  /* 0x00000009ff09723e */ /* 0x000fe200024050ff */
[-C--:B------:R-:W-:Y:S01]  /*4840*/  FMUL R15, R54, R22.reuse ;  /* 0x00000016360f7220 */ /* 0x080fe20000400000 */
[----:B------:R-:W-:Y:S01]  /*4850*/  ISETP.GT.AND P1, PT, R18, 0x19, PT ;  /* 0x000000191200780c */ /* 0x000fe20003f24270 */
[----:B------:R-:W-:Y:S01]  /*4860*/  @P4 STG.E desc[UR56][R2.64+0x44], R33 ;  /* 0x0000442102004986 */ /* 0x000fe2000c101938 */
[----:B------:R-:W-:Y:S01]  /*4870*/  F2FP.TF32.F32.PACK_B R35, R35 ;  /* 0x00000023ff23723e */ /* 0x000fe200024050ff */
[-C--:B------:R-:W-:Y:S01]  /*4880*/  FMUL R55, R55, R22.reuse ;  /* 0x0000001637377220 */ /* 0x080fe20000400000 */
[----:B------:R-:W-:Y:S01]  /*4890*/  ISETP.GT.AND P4, PT, R0, RZ, P1 ;  /* 0x000000ff0000720c */ /* 0x000fe20000f84270 */
[----:B-1----:R-:W-:Y:S01]  /*48a0*/  FMUL R7, R36, R22 ;  /* 0x0000001624077220 */ /* 0x002fe20000400000 */
[----:B------:R0:W-:Y:S01]  /*48b0*/  @P2 STG.E desc[UR56][R4.64+0x40], R9 ;  /* 0x0000400904002986 */ /* 0x0001e2000c101938 */
[----:B------:R-:W-:-:S02]  /*48c0*/  ISETP.GT.AND P2, PT, R0, 0x8, P0 ;  /* 0x000000080000780c */ /* 0x000fc40000744270 */
[----:B------:R-:W-:Y:S01]  /*48d0*/  ISETP.GT.AND P0, PT, R18, 0x20, PT ;  /* 0x000000201200780c */ /* 0x000fe20003f04270 */
[----:B------:R-:W-:Y:S01]  /*48e0*/  @P3 STG.E desc[UR56][R4.64+0x44], R35 ;  /* 0x0000442304003986 */ /* 0x000fe2000c101938 */
[----:B------:R-:W-:Y:S02]  /*48f0*/  F2FP.TF32.F32.PACK_B R7, R7 ;  /* 0x00000007ff07723e */ /* 0x000fe400024050ff */
[C---:B------:R-:W-:Y:S02]  /*4900*/  ISETP.GT.AND P3, PT, R0.reuse, 0x8, P1 ;  /* 0x000000080000780c */ /* 0x040fe40000f64270 */
[----:B------:R-:W-:Y:S01]  /*4910*/  F2FP.TF32.F32.PACK_B R37, R37 ;  /* 0x00000025ff25723e */ /* 0x000fe200024050ff */
[----:B------:R1:W-:Y:S01]  /*4920*/  @P5 STG.E desc[UR56][R2.64+0x60], R7 ;  /* 0x0000600702005986 */ /* 0x0003e2000c101938 */
[----:B------:R-:W-:Y:S01]  /*4930*/  ISETP.GT.AND P5, PT, R0, RZ, P0 ;  /* 0x000000ff0000720c */ /* 0x000fe200007a4270 */
[----:B0-----:R-:W-:Y:S01]  /*4940*/  FMUL R9, R42, R22 ;  /* 0x000000162a097220 */ /* 0x001fe20000400000 */
[----:B------:R-:W-:Y:S01]  /*4950*/  F2FP.TF32.F32.PACK_B R11, R11 ;  /* 0x0000000bff0b723e */ /* 0x000fe200024050ff */
[----:B------:R-:W-:Y:S01]  /*4960*/  @P4 STG.E desc[UR56][R2.64+0x64], R37 ;  /* 0x0000642502004986 */ /* 0x000fe2000c101938 */
[----:B------:R-:W-:-:S02]  /*4970*/  F2FP.TF32.F32.PACK_B R39, R39 ;  /* 0x00000027ff27723e */ /* 0x000fc400024050ff */
[----:B------:R-:W-:Y:S01]  /*4980*/  ISETP.GT.AND P1, PT, R18, 0x21, PT ;  /* 0x000000211200780c */ /* 0x000fe20003f24270 */
[----:B------:R0:W-:Y:S01]  /*4990*/  @P2 STG.E desc[UR56][R4.64+0x60], R11 ;  /* 0x0000600b04002986 */ /* 0x0001e2000c101938 */
[C---:B------:R-:W-:Y:S02]  /*49a0*/  ISETP.GT.AND P0, PT, R0.reuse, 0x8, P0 ;  /* 0x000000080000780c */ /* 0x040fe40000704270 */
[----:B------:R-:W-:Y:S01]  /*49b0*/  ISETP.GT.AND P2, PT, R0, RZ, P1 ;  /* 0x000000ff0000720c */ /* 0x000fe20000f44270 */
[----:B-1----:R-:W-:Y:S01]  /*49c0*/  FMUL R7, R40, R22 ;  /* 0x0000001628077220 */ /* 0x002fe20000400000 */
[----:B------:R-:W-:Y:S01]  /*49d0*/  @P3 STG.E desc[UR56][R4.64+0x64], R39 ;  /* 0x0000642704003986 */ /* 0x000fe2000c101938 */
[----:B------:R-:W-:Y:S02]  /*49e0*/  ISETP.GT.AND P1, PT, R0, 0x8, P1 ;  /* 0x000000080000780c */ /* 0x000fe40000f24270 */
[----:B------:R-:W-:Y:S02]  /*49f0*/  ISETP.GT.AND P4, PT, R18, 0x29, PT ;  /* 0x000000291200780c */ /* 0x000fe40003f84270 */
[----:B------:R-:W-:-:S02]  /*4a00*/  F2FP.TF32.F32.PACK_B R7, R7 ;  /* 0x00000007ff07723e */ /* 0x000fc400024050ff */
[----:B------:R-:W-:Y:S01]  /*4a10*/  ISETP.GT.AND P6, PT, R0, RZ, P4 ;  /* 0x000000ff0000720c */ /* 0x000fe200027c4270 */
[----:B0-----:R-:W-:Y:S01]  /*4a20*/  FMUL R11, R50, R22 ;  /* 0x00000016320b7220 */ /* 0x001fe20000400000 */
[----:B------:R-:W-:Y:S01]  /*4a30*/  F2FP.TF32.F32.PACK_B R41, R41 ;  /* 0x00000029ff29723e */ /* 0x000fe200024050ff */
[----:B------:R0:W-:Y:S01]  /*4a40*/  @P5 STG.E desc[UR56][R2.64+0x80], R7 ;  /* 0x0000800702005986 */ /* 0x0001e2000c101938 */
[----:B------:R-:W-:Y:S02]  /*4a50*/  ISETP.GT.AND P5, PT, R18, 0x28, PT ;  /* 0x000000281200780c */ /* 0x000fe40003fa4270 */
[----:B------:R-:W-:Y:S01]  /*4a60*/  F2FP.TF32.F32.PACK_B R9, R9 ;  /* 0x00000009ff09723e */ /* 0x000fe200024050ff */
[----:B------:R-:W-:Y:S01]  /*4a70*/  @P2 STG.E desc[UR56][R2.64+0x84], R41 ;  /* 0x0000842902002986 */ /* 0x000fe2000c101938 */
[----:B------:R-:W-:Y:S02]  /*4a80*/  ISETP.GT.AND P3, PT, R0, RZ, P5 ;  /* 0x000000ff0000720c */ /* 0x000fe40002f64270 */
[----:B------:R-:W-:Y:S01]  /*4a90*/  F2FP.TF32.F32.PACK_B R43, R43 ;  /* 0x0000002bff2b723e */ /* 0x000fe200024050ff */
[----:B------:R1:W-:Y:S01]  /*4aa0*/  @P0 STG.E desc[UR56][R4.64+0x80], R9 ;  /* 0x0000800904000986 */ /* 0x0003e2000c101938 */
[----:B------:R-:W-:-:S02]  /*4ab0*/  F2FP.TF32.F32.PACK_B R45, R45 ;  /* 0x0000002dff2d723e */ /* 0x000fc400024050ff */
[----:B------:R-:W-:Y:S01]  /*4ac0*/  ISETP.GT.AND P5, PT, R0, 0x8, P5 ;  /* 0x000000080000780c */ /* 0x000fe20002fa4270 */
[-C--:B0-----:R-:W-:Y:S01]  /*4ad0*/  FMUL R7, R44, R22.reuse ;  /* 0x000000162c077220 */ /* 0x081fe20000400000 */
[----:B------:R-:W-:Y:S01]  /*4ae0*/  @P1 STG.E desc[UR56][R4.64+0x84], R43 ;  /* 0x0000842b04001986 */ /* 0x000fe2000c101938 */
[----:B------:R-:W-:Y:S02]  /*4af0*/  ISETP.GT.AND P4, PT, R0, 0x8, P4 ;  /* 0x000000080000780c */ /* 0x000fe40002784270 */
[----:B------:R-:W-:Y:S02]  /*4b00*/  ISETP.GT.AND P2, PT, R18, 0x31, PT ;  /* 0x000000311200780c */ /* 0x000fe40003f44270 */
[----:B------:R-:W-:Y:S01]  /*4b10*/  F2FP.TF32.F32.PACK_B R7, R7 ;  /* 0x00000007ff07723e */ /* 0x000fe200024050ff */
[----:B-1----:R-:W-:Y:S01]  /*4b20*/  FMUL R9, R46, R22 ;  /* 0x000000162e097220 */ /* 0x002fe20000400000 */
[----:B------:R-:W-:-:S03]  /*4b30*/  F2FP.TF32.F32.PACK_B R47, R47 ;  /* 0x0000002fff2f723e */ /* 0x000fc600024050ff */
[----:B------:R0:W-:Y:S01]  /*4b40*/  @P3 STG.E desc[UR56][R2.64+0xa0], R7 ;  /* 0x0000a00702003986 */ /* 0x0001e2000c101938 */
[----:B------:R-:W-:Y:S02]  /*4b50*/  ISETP.GT.AND P3, PT, R18, 0x30, PT ;  /* 0x000000301200780c */ /* 0x000fe40003f64270 */
[----:B------:R-:W-:Y:S01]  /*4b60*/  F2FP.TF32.F32.PACK_B R9, R9 ;  /* 0x00000009ff09723e */ /* 0x000fe200024050ff */
[----:B------:R-:W-:Y:S01]  /*4b70*/  @P6 STG.E desc[UR56][R2.64+0xa4], R45 ;  /* 0x0000a42d02006986 */ /* 0x000fe2000c101938 */
[----:B------:R-:W-:Y:S02]  /*4b80*/  ISETP.GT.AND P6, PT, R0, RZ, P3 ;  /* 0x000000ff0000720c */ /* 0x000fe40001fc4270 */
[C---:B------:R-:W-:Y:S01]  /*4b90*/  ISETP.GT.AND P1, PT, R18.reuse, 0x38, PT ;  /* 0x000000381200780c */ /* 0x040fe20003f24270 */
[----:B------:R-:W-:Y:S01]  /*4ba0*/  @P5 STG.E desc[UR56][R4.64+0xa0], R9 ;  /* 0x0000a00904005986 */ /* 0x000fe2000c101938 */
[----:B------:R-:W-:Y:S02]  /*4bb0*/  ISETP.GT.AND P0, PT, R18, 0x39, PT ;  /* 0x000000391200780c */ /* 0x000fe40003f04270 */
[----:B------:R-:W-:Y:S01]  /*4bc0*/  ISETP.GT.AND P5, PT, R0, RZ, P2 ;  /* 0x000000ff0000720c */ /* 0x000fe200017a4270 */
[----:B0-----:R-:W-:Y:S01]  /*4bd0*/  FMUL R7, R48, R22 ;  /* 0x0000001630077220 */ /* 0x001fe20000400000 */
[C---:B------:R-:W-:Y:S01]  /*4be0*/  ISETP.GT.AND P3, PT, R0.reuse, 0x8, P3 ;  /* 0x000000080000780c */ /* 0x040fe20001f64270 */
[----:B------:R-:W-:Y:S01]  /*4bf0*/  @P4 STG.E desc[UR56][R4.64+0xa4], R47 ;  /* 0x0000a42f04004986 */ /* 0x000fe2000c101938 */
[----:B------:R-:W-:-:S02]  /*4c00*/  ISETP.GT.AND P2, PT, R0, 0x8, P2 ;  /* 0x000000080000780c */ /* 0x000fc40001744270 */
[----:B------:R-:W-:Y:S02]  /*4c10*/  F2FP.TF32.F32.PACK_B R7, R7 ;  /* 0x00000007ff07723e */ /* 0x000fe400024050ff */
[C---:B------:R-:W-:Y:S02]  /*4c20*/  ISETP.GT.AND P4, PT, R0.reuse, RZ, P1 ;  /* 0x000000ff0000720c */ /* 0x040fe40000f84270 */
[C---:B------:R-:W-:Y:S01]  /*4c30*/  ISETP.GT.AND P1, PT, R0.reuse, 0x8, P1 ;  /* 0x000000080000780c */ /* 0x040fe20000f24270 */
[----:B------:R-:W-:Y:S01]  /*4c40*/  @P6 STG.E desc[UR56][R2.64+0xc0], R7 ;  /* 0x0000c00702006986 */ /* 0x000fe2000c101938 */
[----:B------:R-:W-:Y:S02]  /*4c50*/  ISETP.GT.AND P6, PT, R0, RZ, P0 ;  /* 0x000000ff0000720c */ /* 0x000fe400007c4270 */
[----:B------:R-:W-:Y:S02]  /*4c60*/  F2FP.TF32.F32.PACK_B R49, R49 ;  /* 0x00000031ff31723e */ /* 0x000fe400024050ff */
[----:B------:R-:W-:-:S02]  /*4c70*/  F2FP.TF32.F32.PACK_B R11, R11 ;  /* 0x0000000bff0b723e */ /* 0x000fc400024050ff */
[----:B------:R-:W-:Y:S01]  /*4c80*/  F2FP.TF32.F32.PACK_B R51, R51 ;  /* 0x00000033ff33723e */ /* 0x000fe200024050ff */
[----:B------:R-:W-:Y:S01]  /*4c90*/  @P5 STG.E desc[UR56][R2.64+0xc4], R49 ;  /* 0x0000c43102005986 */ /* 0x000fe2000c101938 */
[----:B------:R-:W-:Y:S02]  /*4ca0*/  ISETP.GT.AND P0, PT, R0, 0x8, P0 ;  /* 0x000000080000780c */ /* 0x000fe40000704270 */
[----:B------:R-:W-:Y:S01]  /*4cb0*/  F2FP.TF32.F32.PACK_B R13, R13 ;  /* 0x0000000dff0d723e */ /* 0x000fe200024050ff */
[----:B------:R-:W-:Y:S01]  /*4cc0*/  @P3 STG.E desc[UR56][R4.64+0xc0], R11 ;  /* 0x0000c00b04003986 */ /* 0x000fe2000c101938 */
[----:B------:R-:W-:Y:S02]  /*4cd0*/  F2FP.TF32.F32.PACK_B R53, R53 ;  /* 0x00000035ff35723e */ /* 0x000fe400024050ff */
[----:B------:R-:W-:Y:S01]  /*4ce0*/  F2FP.TF32.F32.PACK_B R15, R15 ;  /* 0x0000000fff0f723e */ /* 0x000fe200024050ff */
[----:B------:R-:W-:Y:S01]  /*4cf0*/  @P2 STG.E desc[UR56][R4.64+0xc4], R51 ;  /* 0x0000c43304002986 */ /* 0x000fe2000c101938 */
[----:B------:R-:W-:-:S03]  /*4d00*/  F2FP.TF32.F32.PACK_B R55, R55 ;  /* 0x00000037ff37723e */ /* 0x000fc600024050ff */
[----:B------:R-:W-:Y:S04]  /*4d10*/  @P4 STG.E desc[UR56][R2.64+0xe0], R13 ;  /* 0x0000e00d02004986 */ /* 0x000fe8000c101938 */
[----:B------:R0:W-:Y:S02]  /*4d20*/  @P6 STG.E desc[UR56][R2.64+0xe4], R53 ;  /* 0x0000e43502006986 */ /* 0x0001e4000c101938 */
[----:B0-----:R-:W-:Y:S02]  /*4d30*/  @P1 IMAD.MOV.U32 R2, RZ, RZ, R4 ;  /* 0x000000ffff021224 */ /* 0x001fe400078e0004 */
[----:B------:R-:W-:-:S05]  /*4d40*/  @P1 IMAD.MOV.U32 R3, RZ, RZ, R5 ;  /* 0x000000ffff031224 */ /* 0x000fca00078e0005 */
[----:B------:R0:W-:Y:S04]  /*4d50*/  @P1 STG.E desc[UR56][R2.64+0xe0], R15 ;  /* 0x0000e00f02001986 */ /* 0x0001e8000c101938 */
[----:B------:R0:W-:Y:S02]  /*4d60*/  @P0 STG.E desc[UR56][R4.64+0xe4], R55 ;  /* 0x0000e43704000986 */ /* 0x0001e4000c101938 */
.L_x_93:
[----:B------:R-:W-:Y:S05]  /*4d70*/  BSYNC B0 ;  /* 0x0000000000007941 */ /* 0x000fea0003800000 */
.L_x_31:
[----:B0-----:R-:W-:Y:S01]  /*4d80*/  IMAD.U32 R2, RZ, RZ, UR54 ;  /* 0x00000036ff027e24 */ /* 0x001fe2000f8e00ff */
[----:B------:R-:W-:Y:S01]  /*4d90*/  ULDC.64 UR4, c[0x0][0x650] ;  /* 0x0001940000047ab9 */ /* 0x000fe20000000a00 */
[----:B------:R-:W-:Y:S01]  /*4da0*/  IMAD.U32 R3, RZ, RZ, UR55 ;  /* 0x00000037ff037e24 */ /* 0x000fe2000f8e00ff */
[----:B------:R0:W-:Y:S01]  /*4db0*/  SYNCS.ARRIVE.TRANS64.A1T0 RZ, [R64+UR52], RZ ;  /* 0x000000ff40ff79a7 */ /* 0x0001e20008100034 */
[----:B------:R-:W-:Y:S01]  /*4dc0*/  PRMT R0, RZ, 0x7610, R0 ;  /* 0x00007610ff007816 */ /* 0x000fe20000000000 */
[----:B------:R-:W-:Y:S01]  /*4dd0*/  IMAD.MOV.U32 R18, RZ, RZ, -0x1 ;  /* 0xffffffffff127424 */ /* 0x000fe200078e00ff */
[----:B------:R-:W-:Y:S01]  /*4de0*/  LEA R16, P0, R2, R16, 0x1 ;  /* 0x0000001002107211 */ /* 0x000fe200078008ff */
[----:B------:R-:W-:Y:S02]  /*4df0*/  IMAD.MOV.U32 R2, RZ, RZ, -0x1 ;  /* 0xffffffffff027424 */ /* 0x000fe400078e00ff */
[----:B------:R-:W-:Y:S01]  /*4e00*/  IMAD.MOV.U32 R19, RZ, RZ, -0x1 ;  /* 0xffffffffff137424 */ /* 0x000fe200078e00ff */
[----:B------:R-:W-:-:S02]  /*4e10*/  IADD3.X R17, R17, UR36, RZ, P0, !PT ;  /* 0x0000002411117c10 */ /* 0x000fc400087fe4ff */
[----:B------:R-:W-:-:S04]  /*4e20*/  ISETP.GE.U32.AND P0, PT, R16, UR4, PT ;  /* 0x0000000410007c0c */ /* 0x000fc8000bf06070 */
[----:B------:R-:W-:-:S13]  /*4e30*/  ISETP.GE.U32.AND.EX P0, PT, R17, UR5, PT, P0 ;  /* 0x0000000511007c0c */ /* 0x000fda000bf06100 */
[----:B0-----:R-:W-:Y:S05]  /*4e40*/  @P0 BRA `(.L_x_94) ;  /* 0x0000000400700947 */ /* 0x001fea0003800000 */
[----:B------:R-:W0:Y:S01]  /*4e50*/  S2UR UR6, SR_CTAID.X ;  /* 0x00000000000679c3 */ /* 0x000e220000002500 */
[----:B------:R-:W-:Y:S01]  /*4e60*/  ULDC.64 UR4, c[0x0][0x628] ;  /* 0x00018a0000047ab9 */ /* 0x000fe20000000a00 */
[----:B------:R-:W-:Y:S01]  /*4e70*/  ULDC UR7, c[0x0][0x150] ;  /* 0x0000540000077ab9 */ /* 0x000fe20000000800 */
[----:B------:R-:W-:Y:S01]  /*4e80*/  ISETP.NE.U32.AND P0, PT, RZ, UR4, PT ;  /* 0x00000004ff007c0c */ /* 0x000fe2000bf05070 */
[----:B------:R-:W-:Y:S01]  /*4e90*/  ULDC UR15, c[0x0][0x630] ;  /* 0x00018c00000f7ab9 */ /* 0x000fe20000000800 */
[C---:B------:R-:W-:Y:S02]  /*4ea0*/  R2UR UR16, R16.reuse ;  /* 0x00000000101072ca */ /* 0x040fe400000e0000 */
[----:B------:R-:W-:Y:S01]  /*4eb0*/  ISETP.NE.AND.EX P0, PT, RZ, UR5, PT, P0 ;  /* 0x00000005ff007c0c */ /* 0x000fe2000bf05300 */
[----:B------:R-:W1:Y:S01]  /*4ec0*/  S2UR UR17, SR_CTAID.Y ;  /* 0x00000000001179c3 */ /* 0x000e620000002600 */
[----:B------:R-:W-:Y:S02]  /*4ed0*/  R2UR UR12, R16 ;  /* 0x00000000100c72ca */ /* 0x000fe400000e0000 */
[----:B------:R-:W-:-:S02]  /*4ee0*/  R2UR UR13, R17 ;  /* 0x00000000110d72ca */ /* 0x000fc400000e0000 */
[----:B0-----:R-:W-:-:S05]  /*4ef0*/  I2FP.F32.U32 R0, UR6 ;  /* 0x0000000600007c45 */ /* 0x001fca0008201000 */
[----:B------:R-:W-:Y:S01]  /*4f00*/  FMUL R0, R0, UR7 ;  /* 0x0000000700007c20 */ /* 0x000fe20008400000 */
[----:B------:R-:W-:Y:S01]  /*4f10*/  ULDC UR7, c[0x0][0x154] ;  /* 0x0000550000077ab9 */ /* 0x000fe20000000800 */
[----:B-1----:R-:W-:-:S04]  /*4f20*/  I2FP.F32.U32 R2, UR17 ;  /* 0x0000001100027c45 */ /* 0x002fc80008201000 */
[----:B------:R-:W0:Y:S01]  /*4f30*/  F2I.U32.TRUNC.NTZ R0, R0 ;  /* 0x0000000000007305 */ /* 0x000e22000020f000 */
[----:B------:R-:W-:Y:S01]  /*4f40*/  FMUL R2, R2, UR7 ;  /* 0x0000000702027c20 */ /* 0x000fe20008400000 */
[----:B------:R-:W-:Y:S06]  /*4f50*/  @!P0 BRA `(.L_x_95) ;  /* 0x0000000000308947 */ /* 0x000fec0003800000 */
        /* <DEDUP_REMOVED lines=12> */
.L_x_95:
[----:B------:R-:W-:Y:S01]  /*5020*/  USHF.R.U64 UR8, UR12, UR15, UR13 ;  /* 0x0000000f0c087299 */ /* 0x000fe2000800120d */
[----:B------:R-:W-:Y:S01]  /*5030*/  R2UR UR5, R17 ;  /* 0x00000000110572ca */ /* 0x000fe200000e0000 */
[----:B------:R-:W-:Y:S01]  /*5040*/  USHF.R.U32.HI UR4, URZ, UR15, UR13 ;  /* 0x0000000f3f047299 */ /* 0x000fe2000801160d */
[----:B------:R-:W1:Y:S01]  /*5050*/  F2I.U32.TRUNC.NTZ R2, R2 ;  /* 0x0000000200027305 */ /* 0x000e62000020f000 */
[----:B------:R-:W-:Y:S01]  /*5060*/  UIADD3 UR9, UP0, URZ, -UR8, URZ ;  /* 0x800000083f097290 */ /* 0x000fe2000ff1e03f */
[----:B------:R-:W-:Y:S01]  /*5070*/  ULDC.64 UR10, c[0x0][0x620] ;  /* 0x00018800000a7ab9 */ /* 0x000fe20000000a00 */
[----:B------:R-:W-:Y:S02]  /*5080*/  ULDC UR13, c[0x0][0x608] ;  /* 0x00018200000d7ab9 */ /* 0x000fe40000000800 */
[----:B------:R-:W-:Y:S01]  /*5090*/  UIADD3.X UR4, URZ, ~UR4, URZ, UP0, !UPT ;  /* 0x800000043f047290 */ /* 0x000fe200087fe43f */
[----:B------:R-:W-:Y:S01]  /*50a0*/  ULDC UR22, c[0x0][0x148] ;  /* 0x0000520000167ab9 */ /* 0x000fe20000000800 */
[----:B------:R-:W-:-:S02]  /*50b0*/  ULDC UR20, c[0x0][0x648] ;  /* 0x0001920000147ab9 */ /* 0x000fc40000000800 */
[----:B------:R-:W-:Y:S01]  /*50c0*/  UIMAD UR7, UR4, UR10, URZ ;  /* 0x0000000a040772a4 */ /* 0x000fe2000f8e023f */
[----:B------:R-:W-:Y:S02]  /*50d0*/  ULDC UR21, c[0x0][0x638] ;  /* 0x00018e0000157ab9 */ /* 0x000fe40000000800 */
[----:B------:R-:W-:Y:S01]  /*50e0*/  UMOV UR4, UR16 ;  /* 0x0000001000047c82 */ /* 0x000fe20008000000 */
[----:B------:R-:W-:Y:S02]  /*50f0*/  UIMAD UR7, UR9, UR11, UR7 ;  /* 0x0000000b090772a4 */ /* 0x000fe4000f8e0207 */
[----:B------:R-:W-:Y:S01]  /*5100*/  UIMAD.WIDE.U32 UR4, UR9, UR10, UR4 ;  /* 0x0000000a090472a5 */ /* 0x000fe2000f8e0004 */
[----:B0-----:R-:W-:Y:S01]  /*5110*/  R2UR UR10, R0 ;  /* 0x00000000000a72ca */ /* 0x001fe200000e0000 */
[----:B------:R-:W-:Y:S01]  /*5120*/  ULDC UR16, c[0x0][0x658] ;  /* 0x0001960000107ab9 */ /* 0x000fe20000000800 */
[----:B-1----:R-:W-:Y:S01]  /*5130*/  R2UR UR12, R2 ;  /* 0x00000000020c72ca */ /* 0x002fe200000e0000 */
[----:B------:R-:W-:Y:S01]  /*5140*/  UIADD3 UR7, UR5, UR7, URZ ;  /* 0x0000000705077290 */ /* 0x000fe2000fffe03f */
[----:B------:R-:W-:-:S02]  /*5150*/  ULDC UR11, c[0x0][0x144] ;  /* 0x00005100000b7ab9 */ /* 0x000fc40000000800 */
[----:B------:R-:W-:Y:S02]  /*5160*/  ULDC UR5, c[0x0][0x618] ;  /* 0x0001860000057ab9 */ /* 0x000fe40000000800 */
[----:B------:R-:W-:Y:S02]  /*5170*/  USHF.R.U64 UR9, UR4, UR5, UR7 ;  /* 0x0000000504097299 */ /* 0x000fe40008001207 */
[----:B------:R-:W-:-:S03]  /*5180*/  USHF.R.U32.HI UR7, URZ, UR5, UR7 ;  /* 0x000000053f077299 */ /* 0x000fc60008011607 */
[----:B------:R-:W-:Y:S01]  /*5190*/  ULDC.64 UR4, c[0x0][0x640] ;  /* 0x0001900000047ab9 */ /* 0x000fe20000000a00 */
[----:B------:R-:W-:Y:S01]  /*51a0*/  USHF.R.U64 UR15, UR9, UR13, UR7 ;  /* 0x0000000d090f7299 */ /* 0x000fe20008001207 */
[----:B------:R-:W-:Y:S01]  /*51b0*/  ISETP.NE.U32.AND P0, PT, RZ, UR4, PT ;  /* 0x00000004ff007c0c */ /* 0x000fe2000bf05070 */
[----:B------:R-:W-:Y:S02]  /*51c0*/  USHF.R.U32.HI UR7, URZ, UR13, UR7 ;  /* 0x0000000d3f077299 */ /* 0x000fe40008011607 */
[----:B------:R-:W-:Y:S01]  /*51d0*/  UIADD3 UR10, -UR10, URZ, URZ ;  /* 0x0000003f0a0a7290 */ /* 0x000fe2000fffe13f */
[----:B------:R-:W-:Y:S01]  /*51e0*/  ISETP.NE.AND.EX P0, PT, RZ, UR5, PT, P0 ;  /* 0x00000005ff007c0c */ /* 0x000fe2000bf05300 */
[----:B------:R-:W-:Y:S02]  /*51f0*/  USHF.R.U64 UR14, UR15, UR16, UR7 ;  /* 0x000000100f0e7299 */ /* 0x000fe40008001207 */
[----:B------:R-:W-:Y:S02]  /*5200*/  UIADD3 UR18, -UR12, URZ, URZ ;  /* 0x0000003f0c127290 */ /* 0x000fe4000fffe13f */
[----:B------:R-:W-:-:S02]  /*5210*/  USHF.R.U32.HI UR13, URZ, UR16, UR7 ;  /* 0x000000103f0d7299 */ /* 0x000fc40008011607 */
[----:B------:R-:W-:Y:S01]  /*5220*/  UIMAD UR19, UR11, UR10, UR6 ;  /* 0x0000000a0b1372a4 */ /* 0x000fe2000f8e0206 */
[----:B------:R-:W-:-:S05]  /*5230*/  UMOV UR12, UR14 ;  /* 0x0000000e000c7c82 */ /* 0x000fca0008000000 */
[----:B------:R-:W-:Y:S06]  /*5240*/  @!P0 BRA `(.L_x_96) ;  /* 0x0000000000288947 */ /* 0x000fec0003800000 */
        /* <DEDUP_REMOVED lines=10> */
.L_x_96:
[----:B------:R-:W-:Y:S01]  /*52f0*/  UISETP.NE.AND UP0, UPT, UR45, URZ, UPT ;  /* 0x0000003f2d00728c */ /* 0x000fe2000bf05270 */
[----:B------:R-:W-:Y:S01]  /*5300*/  IMAD.MOV.U32 R0, RZ, RZ, 0x1 ;  /* 0x00000001ff007424 */ /* 0x000fe200078e00ff */
[----:B------:R-:W-:Y:S01]  /*5310*/  USHF.R.U64 UR4, UR12, UR20, UR13 ;  /* 0x000000140c047299 */ /* 0x000fe2000800120d */
[----:B------:R-:W-:Y:S01]  /*5320*/  IMAD.U32 R19, RZ, RZ, UR8 ;  /* 0x00000008ff137e24 */ /* 0x000fe2000f8e00ff */
[----:B------:R-:W-:Y:S02]  /*5330*/  ULOP3.LUT UR15, UR15, UR44, URZ, 0xc0, !UPT ;  /* 0x0000002c0f0f7292 */ /* 0x000fe4000f8ec03f */
[----:B------:R-:W-:Y:S02]  /*5340*/  UIADD3 UR5, -UR4, URZ, URZ ;  /* 0x0000003f04057290 */ /* 0x000fe4000fffe13f */
[----:B------:R-:W-:Y:S02]  /*5350*/  ULOP3.LUT UR9, UR9, UR41, URZ, 0xc0, !UPT ;  /* 0x0000002909097292 */ /* 0x000fe4000f8ec03f */
[----:B------:R-:W-:-:S02]  /*5360*/  UIMAD UR4, UR42, UR4, UR15 ;  /* 0x000000042a0472a4 */ /* 0x000fc4000f8e020f */
[----:B------:R-:W-:Y:S02]  /*5370*/  @UP0 UIMAD UR19, UR22, UR18, UR17 ;  /* 0x00000012161302a4 */ /* 0x000fe4000f8e0211 */
[----:B------:R-:W-:Y:S01]  /*5380*/  UIMAD UR14, UR5, UR21, UR14 ;  /* 0x00000015050e72a4 */ /* 0x000fe2000f8e020e */
[----:B------:R-:W-:Y:S02]  /*5390*/  ULDC UR6, c[0x0][0x600] ;  /* 0x0001800000067ab9 */ /* 0x000fe40000000800 */
[----:B------:R-:W-:Y:S01]  /*53a0*/  ULDC UR5, c[0x0][0x610] ;  /* 0x0001840000057ab9 */ /* 0x000fe20000000800 */
[----:B------:R-:W-:Y:S02]  /*53b0*/  UIMAD UR14, UR14, UR6, UR9 ;  /* 0x000000060e0e72a4 */ /* 0x000fe4000f8e0209 */
[----:B------:R-:W-:-:S04]  /*53c0*/  UIMAD UR4, UR4, UR5, UR19 ;  /* 0x00000005040472a4 */ /* 0x000fc8000f8e0213 */
[----:B------:R-:W-:Y:S02]  /*53d0*/  USEL UR5, UR14, UR4, !UP0 ;  /* 0x000000040e057287 */ /* 0x000fe4000c000000 */
[----:B------:R-:W-:-:S04]  /*53e0*/  USEL UR4, UR4, UR14, !UP0 ;  /* 0x0000000e04047287 */ /* 0x000fc8000c000000 */
[----:B------:R-:W-:Y:S02]  /*53f0*/  IMAD.U32 R2, RZ, RZ, UR5 ;  /* 0x00000005ff027e24 */ /* 0x000fe4000f8e00ff */
[----:B------:R-:W-:-:S07]  /*5400*/  IMAD.U32 R18, RZ, RZ, UR4 ;  /* 0x00000004ff127e24 */ /* 0x000fce000f8e00ff */
.L_x_94:
[----:B------:R-:W-:Y:S01]  /*5410*/  UIADD3 UR43, UR49, UR43, URZ ;  /* 0x0000002b312b7290 */ /* 0x000fe2000fffe03f */
[----:B------:R-:W-:Y:S02]  /*5420*/  LOP3.LUT P0, RZ, R0, 0xff, RZ, 0xc0, !PT ;  /* 0x000000ff00ff7812 */ /* 0x000fe4000780c0ff */
[----:B------:R-:W-:Y:S01]  /*5430*/  LOP3.LUT R66, R66, 0x1, RZ, 0x3c, !PT ;  /* 0x0000000142427812 */ /* 0x000fe200078e3cff */
[----:B------:R-:W-:Y:S02]  /*5440*/  USHF.R.U32.HI UR4, URZ, 0x2, UR43 ;  /* 0x000000023f047899 */ /* 0x000fe4000801162b */
[----:B------:R-:W-:Y:S02]  /*5450*/  UISETP.GT.U32.AND UP0, UPT, UR43, 0x3, UPT ;  /* 0x000000032b00788c */ /* 0x000fe4000bf04070 */
[----:B------:R-:W-:Y:S02]  /*5460*/  ULOP3.LUT UR4, UR4, 0x1, URZ, 0xc0, !UPT ;  /* 0x0000000104047892 */ /* 0x000fe4000f8ec03f */
[----:B------:R-:W-:-:S02]  /*5470*/  UISETP.LT.U32.AND UP0, UPT, UR49, 0x4, UP0 ;  /* 0x000000043100788c */ /* 0x000fc40008701070 */
[----:B------:R-:W-:Y:S02]  /*5480*/  UISETP.NE.U32.AND UP1, UPT, UR4, 0x1, UPT ;  /* 0x000000010400788c */ /* 0x000fe4000bf25070 */
[----:B------:R-:W-:Y:S02]  /*5490*/  USEL UR5, URZ, 0x1, !UP0 ;  /* 0x000000013f057887 */ /* 0x000fe4000c000000 */
[----:B------:R-:W-:Y:S02]  /*54a0*/  UISETP.GT.U32.AND UP1, UPT, UR49, 0x3, !UP1 ;  /* 0x000000033100788c */ /* 0x000fe4000cf24070 */
[----:B------:R-:W-:Y:S02]  /*54b0*/  ULOP3.LUT UR43, UR43, 0x3, URZ, 0xc0, !UPT ;  /* 0x000000032b2b7892 */ /* 0x000fe4000f8ec03f */
[----:B------:R-:W-:-:S04]  /*54c0*/  USEL UR4, URZ, 0x1, !UP1 ;  /* 0x000000013f047887 */ /* 0x000fc8000c800000 */
[----:B------:R-:W-:Y:S01]  /*54d0*/  ULOP3.LUT UR46, UR4, UR46, UR5, 0x96, !UPT ;  /* 0x0000002e042e7292 */ /* 0x000fe2000f8e9605 */
[----:B------:R-:W-:Y:S11]  /*54e0*/  @P0 BRA `(.L_x_97) ;  /* 0xffffffc0006c0947 */ /* 0x000ff6000383ffff */
[----:B------:R-:W-:Y:S05]  /*54f0*/  EXIT ;  /* 0x000000000000794d */ /* 0x000fea0003800000 */
.L_x_12:
[----:B------:R-:W-:-:S08]  /*5500*/  ISETP.NE.AND P0, PT, RZ, UR8, PT ;  /* 0x00000008ff007c0c */ /* 0x000fd0000bf05270 */
[----:B-----5:R-:W0:-:S00]  /*5510*/  USETMAXREG.DEALLOC.CTAPOOL 0x28 ;  /* 0x00000028000079c8 */ /* 0x020e0000080e0500 */
[----:B------:R-:W-:Y:S05]  /*5520*/  @P0 EXIT ;  /* 0x000000000000094d */ /* 0x000fea0003800000 */
[----:B0-----:R-:W-:Y:S01]  /*5530*/  LOP3.LUT P0, RZ, R0, 0xff, RZ, 0xc0, !PT ;  /* 0x000000ff00ff7812 */ /* 0x001fe2000780c0ff */
[----:B------:R-:W-:Y:S02]  /*5540*/  IMAD.MOV.U32 R8, RZ, RZ, 0x1 ;  /* 0x00000001ff087424 */ /* 0x000fe400078e00ff */
[----:B------:R-:W-:-:S10]  /*5550*/  IMAD.MOV.U32 R0, RZ, RZ, RZ ;  /* 0x000000ffff007224 */ /* 0x000fd400078e00ff */
[----:B------:R-:W-:Y:S05]  /*5560*/  @!P0 BRA `(.L_x_98) ;  /* 0x0000000c00948947 */ /* 0x000fea0003800000 */
[----:B------:R-:W-:Y:S01]  /*5570*/  LOP3.LUT P0, RZ, R4, 0x1f, RZ, 0xc0, !PT ;  /* 0x0000001f04ff7812 */ /* 0x000fe2000780c0ff */
[----:B------:R-:W-:Y:S01]  /*5580*/  ULDC UR21, c[0x0][0x658] ;  /* 0x0001960000157ab9 */ /* 0x000fe20000000800 */
[----:B------:R-:W-:Y:S01]  /*5590*/  UMOV UR4, 0xffffffff ;  /* 0xffffffff00047882 */ /* 0x000fe20000000000 */
[----:B------:R-:W-:Y:S01]  /*55a0*/  BSSY B0, `(.L_x_98) ;  /* 0x00000e1000007945 */ /* 0x000fe20003800000 */
[----:B------:R-:W-:Y:S01]  /*55b0*/  USHF.L.U32 UR4, UR4, UR21, URZ ;  /* 0x0000001504047299 */ /* 0x000fe2000800063f */
[C---:B------:R-:W-:Y:S01]  /*55c0*/  ISETP.NE.AND P3, PT, R3.reuse, RZ, PT ;  /* 0x000000ff0300720c */ /* 0x040fe20003f65270 */
[----:B------:R-:W-:Y:S01]  /*55d0*/  IMAD.MOV.U32 R9, RZ, RZ, 0x1 ;  /* 0x00000001ff097424 */ /* 0x000fe200078e00ff */
[----:B------:R-:W-:Y:S01]  /*55e0*/  ISETP.NE.OR P0, PT, R3, RZ, !P0 ;  /* 0x000000ff0300720c */ /* 0x000fe20004705670 */
[----:B------:R-:W-:Y:S01]  /*55f0*/  IMAD.MOV.U32 R8, RZ, RZ, 0x1 ;  /* 0x00000001ff087424 */ /* 0x000fe200078e00ff */
[----:B------:R-:W-:Y:S01]  /*5600*/  ULDC UR13, c[0x0][0x600] ;  /* 0x00018000000d7ab9 */ /* 0x000fe20000000800 */
[----:B------:R-:W-:Y:S01]  /*5610*/  IMAD.MOV.U32 R0, RZ, RZ, RZ ;  /* 0x000000ffff007224 */ /* 0x000fe200078e00ff */
[----:B------:R-:W-:Y:S01]  /*5620*/  UMOV UR5, 0x1 ;  /* 0x0000000100057882 */ /* 0x000fe20000000000 */
[----:B------:R-:W-:-:S02]  /*5630*/  UIADD3 UR23, UR38, 0x1, URZ ;  /* 0x0000000126177890 */ /* 0x000fc4000fffe03f */
[----:B------:R-:W-:Y:S02]  /*5640*/  ULOP3.LUT UR29, UR39, 0x2, URZ, 0xfc, !UPT ;  /* 0x00000002271d7892 */ /* 0x000fe4000f8efc3f */
[----:B------:R-:W-:Y:S02]  /*5650*/  UIADD3 UR13, UR13, -0x1, URZ ;  /* 0xffffffff0d0d7890 */ /* 0x000fe4000fffe03f */
[----:B------:R-:W-:Y:S02]  /*5660*/  USHF.L.U32 UR21, UR5, UR21, URZ ;  /* 0x0000001505157299 */ /* 0x000fe4000800063f */
[----:B------:R-:W-:Y:S01]  /*5670*/  ULOP3.LUT UR22, URZ, UR4, URZ, 0x33, !UPT ;  /* 0x000000043f167292 */ /* 0x000fe2000f8e333f */
[----:B------:R-:W-:-:S11]  /*5680*/  ULDC.64 UR14, c[0x0][0x198] ;  /* 0x00006600000e7ab9 */ /* 0x000fd60000000a00 */
.L_x_110:
[----:B------:R-:W-:-:S03]  /*5690*/  UMOV UR4, 0xffffffff ;  /* 0xffffffff00047882 */ /* 0x000fc60000000000 */
[----:B------:R-:W-:Y:S05]  /*56a0*/  BRA.DIV UR4, `(.L_x_99) ;  /* 0x00000012045c7947 */ /* 0x000fea000b800000 */
[----:B------:R-:W-:-:S13]  /*56b0*/  ELECT P6, URZ, PT ;  /* 0x00000000003f782f */ /* 0x000fda00038c0000 */
.L_x_123:
[----:B------:R-:W0:Y:S01]  /*56c0*/  LDC R3, c[0x0][0x28c] ;  /* 0x0000a300ff037b82 */ /* 0x000e220000000800 */
[----:B------:R-:W-:Y:S01]  /*56d0*/  BSSY B1, `(.L_x_100) ;  /* 0x0000058000017945 */ /* 0x000fe20003800000 */
[----:B0-----:R-:W-:-:S13]  /*56e0*/  ISETP.LT.OR P6, PT, R3, 0x1, !P6 ;  /* 0x000000010300780c */ /* 0x001fda00077c1670 */
[----:B------:R-:W-:Y:S05]  /*56f0*/  @P6 BRA `(.L_x_101) ;  /* 0x0000000400546947 */ /* 0x000fea0003800000 */
[----:B------:R-:W-:Y:S02]  /*5700*/  IMAD.SHL.U32 R6, R2, 0x40, RZ ;  /* 0x0000004002067824 */ /* 0x000fe400078e00ff */
[----:B------:R-:W-:Y:S02]  /*5710*/  IMAD.SHL.U32 R18, R18, 0x40, RZ ;  /* 0x0000004012127824 */ /* 0x000fe400078e00ff */
[----:B------:R-:W-:Y:S02]  /*5720*/  IMAD.MOV.U32 R11, RZ, RZ, RZ ;  /* 0x000000ffff0b7224 */ /* 0x000fe400078e00ff */
[----:B------:R-:W-:Y:S02]  /*5730*/  IMAD.U32 R12, RZ, RZ, UR23 ;  /* 0x00000017ff0c7e24 */ /* 0x000fe4000f8e00ff */
[----:B------:R-:W-:Y:S02]  /*5740*/  IMAD.MOV.U32 R2, RZ, RZ, R8 ;  /* 0x000000ffff027224 */ /* 0x000fe400078e0008 */
[----:B------:R-:W-:-:S07]  /*5750*/  IMAD.MOV.U32 R3, RZ, RZ, R0 ;  /* 0x000000ffff037224 */ /* 0x000fce00078e0000 */
.L_x_105:
[----:B------:R-:W0:Y:S01]  /*5760*/  S2R R5, SR_CgaCtaId ;  /* 0x0000000000057919 */ /* 0x000e220000008800 */
[----:B-1----:R-:W-:-:S04]  /*5770*/  MOV R4, 0x400 ;  /* 0x0000040000047802 */ /* 0x002fc80000000f00 */
[----:B0-----:R-:W-:Y:S02]  /*5780*/  LEA R10, R5, R4, 0x18 ;  /* 0x00000004050a7211 */ /* 0x001fe400078ec0ff */
[----:B------:R-:W-:Y:S01]  /*5790*/  SHF.L.U32 R4, R2, 0x1f, RZ ;  /* 0x0000001f02047819 */ /* 0x000fe200000006ff */
[----:B------:R-:W0:Y:S02]  /*57a0*/  @!P3 LDC R5, c[0x0][0x500] ;  /* 0x00014000ff05bb82 */ /* 0x000e240000000800 */
[----:B------:R-:W-:-:S04]  /*57b0*/  IMAD R7, R3, 0x8, R10 ;  /* 0x0000000803077824 */ /* 0x000fc800078e020a */
[----:B------:R-:W1:Y:S02]  /*57c0*/  SYNCS.PHASECHK.TRANS64.TRYWAIT P1, [R7+URZ+0x20], R4 ;  /* 0x00002004070075a7 */ /* 0x000e64000802017f */
[----:B-1----:R-:W-:Y:S05]  /*57d0*/  @!P1 BRA `(.L_x_102) ;  /* 0x0000001000309947 */ /* 0x002fea0003800000 */
.L_x_124:
[----:B------:R-:W-:Y:S01]  /*57e0*/  UPRMT UR4, UR29, 0x9910, URZ ;  /* 0x000099101d047896 */ /* 0x000fe2000800003f */
[----:B0-----:R0:W-:Y:S03]  /*57f0*/  @!P3 SYNCS.ARRIVE.TRANS64 RZ, [R7+URZ], R5 ;  /* 0x0000000507ffb9a7 */ /* 0x0011e6000800003f */
[----:B------:R-:W-:-:S06]  /*5800*/  UISETP.NE.AND UP0, UPT, UR4, 0x2, UPT ;  /* 0x000000020400788c */ /* 0x000fcc000bf05270 */
[----:B------:R-:W-:-:S13]  /*5810*/  PLOP3.LUT P1, PT, PT, PT, UP0, 0x80, 0x0 ;  /* 0x000000000000781c */ /* 0x000fda0003f2f008 */
[----:B0-----:R-:W-:Y:S05]  /*5820*/  @P1 BRA `(.L_x_103) ;  /* 0x0000000000041947 */ /* 0x001fea0003800000 */
[----:B------:R-:W-:Y:S01]  /*5830*/  BPT.TRAP 0x1 ;  /* 0x000000040000795c */ /* 0x000fe20000300000 */
.L_x_103:
[----:B------:R-:W-:Y:S05]  /*5840*/  @P0 BRA `(.L_x_104) ;  /* 0x0000000000040947 */ /* 0x000fea0003800000 */
[----:B------:R-:W-:Y:S01]  /*5850*/  BPT.TRAP 0x1 ;  /* 0x000000040000795c */ /* 0x000fe20000300000 */
.L_x_104:
[----:B------:R-:W-:Y:S01]  /*5860*/  IMAD R10, R3, 0x8000, R10 ;  /* 0x00008000030a7824 */ /* 0x000fe200078e020a */
[----:B------:R-:W-:Y:S01]  /*5870*/  R2UR UR10, R11 ;  /* 0x000000000b0a72ca */ /* 0x000fe200000e0000 */
[----:B------:R-:W-:Y:S01]  /*5880*/  UIADD3 UR30, UP0, UR14, 0xf0, URZ ;  /* 0x000000f00e1e7890 */ /* 0x000fe2000ff1e03f */
[----:B------:R-:W-:Y:S01]  /*5890*/  R2UR UR9, R7 ;  /* 0x00000000070972ca */ /* 0x000fe200000e0000 */
[----:B------:R-:W-:Y:S01]  /*58a0*/  VIADD R12, R12, 0xffffffff ;  /* 0xffffffff0c0c7836 */ /* 0x000fe20000000000 */
[----:B------:R-:W-:Y:S01]  /*58b0*/  R2UR UR18, R10 ;  /* 0x000000000a1272ca */ /* 0x000fe200000e0000 */
[----:B------:R-:W-:Y:S01]  /*58c0*/  UIADD3.X UR31, URZ, UR15, URZ, UP0, !UPT ;  /* 0x0000000f3f1f7290 */ /* 0x000fe200087fe43f */
[----:B------:R-:W-:Y:S01]  /*58d0*/  R2UR UR11, R18 ;  /* 0x00000000120b72ca */ /* 0x000fe200000e0000 */
[----:B------:R-:W-:Y:S01]  /*58e0*/  UIADD3 UR6, UP1, UR14, 0x1f0, URZ ;  /* 0x000001f00e067890 */ /* 0x000fe2000ff3e03f */
[----:B------:R-:W-:Y:S01]  /*58f0*/  R2UR UR12, R19 ;  /* 0x00000000130c72ca */ /* 0x000fe200000e0000 */
[----:B------:R-:W-:Y:S01]  /*5900*/  UMOV UR4, 0x0 ;  /* 0x0000000000047882 */ /* 0x000fe20000000000 */
[----:B------:R-:W-:Y:S01]  /*5910*/  R2UR UR35, R6 ;  /* 0x00000000062372ca */ /* 0x000fe200000e0000 */
[----:B------:R-:W-:Y:S01]  /*5920*/  UMOV UR5, 0x10000000 ;  /* 0x1000000000057882 */ /* 0x000fe20000000000 */
[----:B------:R-:W-:Y:S01]  /*5930*/  UIADD3.X UR7, URZ, UR15, URZ, UP1, !UPT ;  /* 0x0000000f3f077290 */ /* 0x000fe20008ffe43f */
[----:B------:R-:W-:Y:S01]  /*5940*/  ISETP.GT.AND P2, PT, R12, 0x1, PT ;  /* 0x000000010c00780c */ /* 0x000fe20003f44270 */
[----:B------:R-:W-:Y:S01]  /*5950*/  UIADD3 UR58, UR10, 0x20, URZ ;  /* 0x000000200a3a7890 */ /* 0x000fe2000fffe03f */
[----:B------:R-:W-:Y:S01]  /*5960*/  VIADD R3, R3, 0x1 ;  /* 0x0000000103037836 */ /* 0x000fe20000000000 */
[----:B------:R-:W-:Y:S01]  /*5970*/  UIADD3 UR50, UR10, 0x40, URZ ;  /* 0x000000400a327890 */ /* 0x000fe2000fffe03f */
[----:B------:R-:W-:Y:S01]  /*5980*/  VIADD R11, R11, 0x80 ;  /* 0x000000800b0b7836 */ /* 0x000fe20000000000 */
[----:B------:R-:W-:-:S02]  /*5990*/  UIADD3 UR8, UR18, 0x180, URZ ;  /* 0x0000018012087890 */ /* 0x000fc4000fffe03f */
[----:B------:R-:W-:Y:S01]  /*59a0*/  UIADD3 UR56, UR18, 0x2180, URZ ;  /* 0x0000218012387890 */ /* 0x000fe2000fffe03f */
[C---:B------:R-:W-:Y:S01]  /*59b0*/  ISETP.NE.AND P1, PT, R3.reuse, 0x4, PT ;  /* 0x000000040300780c */ /* 0x040fe20003f25270 */
[----:B------:R-:W-:Y:S02]  /*59c0*/  UIADD3 UR48, UR18, 0x4180, URZ ;  /* 0x0000418012307890 */ /* 0x000fe4000fffe03f */
[----:B------:R-:W-:Y:S01]  /*59d0*/  UIADD3 UR42, UR10, 0x60, URZ ;  /* 0x000000600a2a7890 */ /* 0x000fe2000fffe03f */
[----:B------:R-:W-:Y:S01]  /*59e0*/  SEL R5, RZ, 0x1, P1 ;  /* 0x00000001ff057807 */ /* 0x000fe20000800000 */
[----:B------:R-:W-:Y:S01]  /*59f0*/  UIADD3 UR40, UR18, 0x6180, URZ ;  /* 0x0000618012287890 */ /* 0x000fe2000fffe03f */
[----:B------:R0:W-:Y:S01]  /*5a00*/  UTMALDG.3D [UR8], [UR30], desc[UR4] ;  /* 0x000004081e0075b4 */ /* 0x0001e20008011000 */
[----:B------:R-:W-:Y:S01]  /*5a10*/  UIADD3 UR32, UR18, 0x20180, URZ ;  /* 0x0002018012207890 */ /* 0x000fe2000fffe03f */
[----:B------:R-:W-:Y:S01]  /*5a20*/  LOP3.LUT R2, R2, R5, RZ, 0x3c, !PT ;  /* 0x0000000502027212 */ /* 0x000fe200078e3cff */
[----:B------:R-:W-:Y:S01]  /*5a30*/  UIADD3 UR24, UR18, 0x22180, URZ ;  /* 0x0002218012187890 */ /* 0x000fe2000fffe03f */
[----:B------:R-:W-:Y:S01]  /*5a40*/  SEL R3, R3, RZ, P1 ;  /* 0x000000ff03037207 */ /* 0x000fe20000800000 */
[----:B------:R-:W-:Y:S01]  /*5a50*/  UIADD3 UR16, UR18, 0x24180, URZ ;  /* 0x0002418012107890 */ /* 0x000fe2000fffe03f */
[----:B------:R-:W-:Y:S01]  /*5a60*/  UMOV UR57, UR9 ;  /* 0x0000000900397c82 */ /* 0x000fe20008000000 */
        /* <DEDUP_REMOVED lines=8> */
[----:B------:R2:W-:Y:S01]  /*5af0*/  UTMALDG.3D [UR56], [UR30], desc[UR4] ;  /* 0x000004381e0075b4 */ /* 0x0005e20008011000 */
[----:B------:R-:W-:Y:S01]  /*5b00*/  UMOV UR33, UR9 ;  /* 0x0000000900217c82 */ /* 0x000fe20008000000 */
[----:B------:R-:W-:Y:S01]  /*5b10*/  UMOV UR34, UR10 ;  /* 0x0000000a00227c82 */ /* 0x000fe20008000000 */
[----:B------:R-:W-:Y:S01]  /*5b20*/  UMOV UR36, UR12 ;  /* 0x0000000c00247c82 */ /* 0x000fe20008000000 */
[----:B------:R-:W-:Y:S01]  /*5b30*/  UMOV UR25, UR9 ;  /* 0x0000000900197c82 */ /* 0x000fe20008000000 */
[----:B------:R-:W-:Y:S01]  /*5b40*/  UMOV UR27, UR35 ;  /* 0x00000023001b7c82 */ /* 0x000fe20008000000 */
[----:B------:R-:W-:Y:S01]  /*5b50*/  UMOV UR28, UR12 ;  /* 0x0000000c001c7c82 */ /* 0x000fe20008000000 */
[----:B------:R-:W-:Y:S01]  /*5b60*/  UMOV UR26, UR58 ;  /* 0x0000003a001a7c82 */ /* 0x000fe20008000000 */
[----:B0-----:R-:W-:Y:S01]  /*5b70*/  UIADD3 UR8, UR18, 0x26180, URZ ;  /* 0x0002618012087890 */ /* 0x001fe2000fffe03f */
[----:B------:R2:W-:Y:S01]  /*5b80*/  UTMALDG.3D [UR48], [UR30], desc[UR4] ;  /* 0x000004301e0075b4 */ /* 0x0005e20008011000 */
[----:B------:R-:W-:Y:S01]  /*5b90*/  UMOV UR17, UR9 ;  /* 0x0000000900117c82 */ /* 0x000fe20008000000 */
[----:B------:R-:W-:Y:S01]  /*5ba0*/  UMOV UR19, UR35 ;  /* 0x0000002300137c82 */ /* 0x000fe20008000000 */
[----:B------:R-:W-:Y:S01]  /*5bb0*/  UMOV UR20, UR12 ;  /* 0x0000000c00147c82 */ /* 0x000fe20008000000 */
[----:B------:R-:W-:Y:S01]  /*5bc0*/  UMOV UR18, UR50 ;  /* 0x0000003200127c82 */ /* 0x000fe20008000000 */
[----:B------:R-:W-:Y:S01]  /*5bd0*/  UMOV UR11, UR35 ;  /* 0x00000023000b7c82 */ /* 0x000fe20008000000 */
[----:B------:R-:W-:Y:S01]  /*5be0*/  UMOV UR10, UR42 ;  /* 0x0000002a000a7c82 */ /* 0x000fe20008000000 */
[----:B------:R2:W-:Y:S01]  /*5bf0*/  UTMALDG.3D [UR40], [UR30], desc[UR4] ;  /* 0x000004281e0075b4 */ /* 0x0005e20008011000 */
[----:B------:R2:W-:Y:S01]  /*5c00*/  UTMALDG.3D [UR32], [UR6], desc[UR4] ;  /* 0x00000420060075b4 */ /* 0x0005e20008011000 */
[----:B------:R2:W-:Y:S01]  /*5c10*/  UTMALDG.3D [UR24], [UR6], desc[UR4] ;  /* 0x00000418060075b4 */ /* 0x0005e20008011000 */
[----:B------:R2:W-:Y:S01]  /*5c20*/  UTMALDG.3D [UR16], [UR6], desc[UR4] ;  /* 0x00000410060075b4 */ /* 0x0005e20008011000 */
[----:B------:R2:W-:Y:S02]  /*5c30*/  UTMALDG.3D [UR8], [UR6], desc[UR4] ;  /* 0x00000408060075b4 */ /* 0x0005e40008011000 */
[----:B--2---:R-:W-:Y:S05]  /*5c40*/  @P2 BRA `(.L_x_105) ;  /* 0xfffffff800c42947 */ /* 0x004fea000383ffff */
.L_x_101:
[----:B------:R-:W-:Y:S05]  /*5c50*/  BSYNC B1 ;  /* 0x0000000000017941 */ /* 0x000fea0003800000 */
.L_x_100:
[----:B------:R-:W-:Y:S01]  /*5c60*/  LOP3.LUT P4, RZ, R9, 0xff, RZ, 0xc0, !PT ;  /* 0x000000ff09ff7812 */ /* 0x000fe2000788c0ff */
[----:B------:R-:W-:Y:S01]  /*5c70*/  VIADD R0, R0, UR38 ;  /* 0x0000002600007c36 */ /* 0x000fe20008000000 */
[----:B------:R-:W-:Y:S01]  /*5c80*/  ULDC.64 UR4, c[0x0][0x650] ;  /* 0x0001940000047ab9 */ /* 0x000fe20000000a00 */
[----:B------:R-:W-:Y:S01]  /*5c90*/  BSSY B1, `(.L_x_106) ;  /* 0x000006f000017945 */ /* 0x000fe20003800000 */
[----:B------:R-:W-:Y:S01]  /*5ca0*/  IMAD.MOV.U32 R18, RZ, RZ, -0x1 ;  /* 0xffffffffff127424 */ /* 0x000fe200078e00ff */
[----:B------:R-:W-:Y:S01]  /*5cb0*/  PRMT R9, RZ, 0x7610, R9 ;  /* 0x00007610ff097816 */ /* 0x000fe20000000009 */
[----:B------:R-:W-:Y:S01]  /*5cc0*/  IMAD.MOV.U32 R19, RZ, RZ, -0x1 ;  /* 0xffffffffff137424 */ /* 0x000fe200078e00ff */
[C---:B------:R-:W-:Y:S02]  /*5cd0*/  ISETP.GT.U32.AND P1, PT, R0.reuse, 0x3, PT ;  /* 0x000000030000780c */ /* 0x040fe40003f24070 */
[----:B------:R-:W-:Y:S02]  /*5ce0*/  SHF.R.U32.HI R2, RZ, 0x2, R0 ;  /* 0x00000002ff027819 */ /* 0x000fe40000011600 */
[----:B------:R-:W-:-:S02]  /*5cf0*/  LOP3.LUT R0, R0, 0x3, RZ, 0xc0, !PT ;  /* 0x0000000300007812 */ /* 0x000fc400078ec0ff */
[----:B-1----:R-:W0:Y:S01]  /*5d00*/  @P4 S2R R4, SR_CgaCtaId ;  /* 0x0000000000044919 */ /* 0x002e220000008800 */
[----:B------:R-:W-:Y:S02]  /*5d10*/  @P4 MOV R3, 0x400 ;  /* 0x0000040000034802 */ /* 0x000fe40000000f00 */
[----:B------:R-:W-:-:S04]  /*5d20*/  LOP3.LUT R2, R2, 0x1, RZ, 0xc0, !PT ;  /* 0x0000000102027812 */ /* 0x000fc800078ec0ff */
[----:B------:R-:W-:Y:S02]  /*5d30*/  ISETP.NE.U32.AND P2, PT, R2, 0x1, PT ;  /* 0x000000010200780c */ /* 0x000fe40003f45070 */
[----:B0-----:R-:W-:Y:S01]  /*5d40*/  @P4 LEA R3, R4, R3, 0x18 ;  /* 0x0000000304034211 */ /* 0x001fe200078ec0ff */
[----:B------:R-:W-:-:S03]  /*5d50*/  IMAD.U32 R4, RZ, RZ, UR38 ;  /* 0x00000026ff047e24 */ /* 0x000fc6000f8e00ff */
[----:B------:R0:W-:Y:S01]  /*5d60*/  @P4 SYNCS.ARRIVE.TRANS64.A1T0 RZ, [R3+URZ+0x78], RZ ;  /* 0x000078ff03ff49a7 */ /* 0x0001e2000810003f */
[----:B------:R-:W-:Y:S02]  /*5d70*/  IADD3 R16, P4, R16, UR54, RZ ;  /* 0x0000003610107c10 */ /* 0x000fe4000ff9e0ff */
[----:B------:R-:W-:Y:S02]  /*5d80*/  ISETP.LT.U32.AND P1, PT, R4, 0x4, P1 ;  /* 0x000000040400780c */ /* 0x000fe40000f21070 */
[----:B------:R-:W-:Y:S02]  /*5d90*/  IADD3.X R17, R17, UR37, RZ, P4, !PT ;  /* 0x0000002511117c10 */ /* 0x000fe4000a7fe4ff */
[----:B------:R-:W-:Y:S02]  /*5da0*/  ISETP.GE.U32.AND P4, PT, R16, UR4, PT ;  /* 0x0000000410007c0c */ /* 0x000fe4000bf86070 */
[----:B0-----:R-:W-:Y:S02]  /*5db0*/  SEL R3, RZ, 0x1, !P1 ;  /* 0x00000001ff037807 */ /* 0x001fe40004800000 */
[----:B------:R-:W-:-:S02]  /*5dc0*/  ISETP.GE.U32.AND.EX P1, PT, R17, UR5, PT, P4 ;  /* 0x0000000511007c0c */ /* 0x000fc4000bf26140 */
[----:B------:R-:W-:-:S04]  /*5dd0*/  ISETP.GT.U32.AND P2, PT, R4, 0x3, !P2 ;  /* 0x000000030400780c */ /* 0x000fc80005744070 */
[----:B------:R-:W-:-:S04]  /*5de0*/  SEL R2, RZ, 0x1, !P2 ;  /* 0x00000001ff027807 */ /* 0x000fc80005000000 */
[--C-:B------:R-:W-:Y:S01]  /*5df0*/  LOP3.LUT R8, R2, R8, R3.reuse, 0x96, !PT ;  /* 0x0000000802087212 */ /* 0x100fe200078e9603 */
[----:B------:R-:W-:Y:S01]  /*5e00*/  IMAD.MOV.U32 R2, RZ, RZ, -0x1 ;  /* 0xffffffffff027424 */ /* 0x000fe200078e00ff */
[----:B------:R-:W-:Y:S01]  /*5e10*/  PRMT R3, RZ, 0x7610, R3 ;  /* 0x00007610ff037816 */ /* 0x000fe20000000003 */
[----:B------:R-:W-:Y:S06]  /*5e20*/  @P1 BRA `(.L_x_107) ;  /* 0x0000000400541947 */ /* 0x000fec0003800000 */
[----:B------:R-:W0:Y:S01]  /*5e30*/  S2UR UR4, SR_CTAID.X ;  /* 0x00000000000479c3 */ /* 0x000e220000002500 */
[----:B------:R-:W-:Y:S01]  /*5e40*/  ULDC.64 UR6, c[0x0][0x628] ;  /* 0x00018a0000067ab9 */ /* 0x000fe20000000a00 */
[----:B------:R-:W-:Y:S01]  /*5e50*/  ULDC UR5, c[0x0][0x150] ;  /* 0x0000540000057ab9 */ /* 0x000fe20000000800 */
[----:B------:R-:W-:Y:S01]  /*5e60*/  ISETP.NE.U32.AND P1, PT, RZ, UR6, PT ;  /* 0x00000006ff007c0c */ /* 0x000fe2000bf25070 */
[----:B------:R-:W-:Y:S01]  /*5e70*/  ULDC UR8, c[0x0][0x630] ;  /* 0x00018c0000087ab9 */ /* 0x000fe20000000800 */
[----:B------:R-:W-:Y:S01]  /*5e80*/  ULDC UR10, c[0x0][0x154] ;  /* 0x00005500000a7ab9 */ /* 0x000fe20000000800 */
[----:B------:R-:W-:Y:S01]  /*5e90*/  IMAD.MOV.U32 R2, RZ, RZ, R16 ;  /* 0x000000ffff027224 */ /* 0x000fe200078e0010 */
[----:B------:R-:W-:Y:S01]  /*5ea0*/  ISETP.NE.AND.EX P1, PT, RZ, UR7, PT, P1 ;  /* 0x00000007ff007c0c */ /* 0x000fe2000bf25310 */
[----:B------:R-:W1:Y:S01]  /*5eb0*/  S2UR UR9, SR_CTAID.Y ;  /* 0x00000000000979c3 */ /* 0x000e620000002600 */
[----:B0-----:R-:W-:-:S05]  /*5ec0*/  I2FP.F32.U32 R3, UR4 ;  /* 0x0000000400037c45 */ /* 0x001fca0008201000 */
[----:B------:R-:W-:Y:S01]  /*5ed0*/  FMUL R10, R3, UR5 ;  /* 0x00000005030a7c20 */ /* 0x000fe20008400000 */
[----:B------:R-:W-:-:S05]  /*5ee0*/  IMAD.MOV.U32 R3, RZ, RZ, R17 ;  /* 0x000000ffff037224 */ /* 0x000fca00078e0011 */
[----:B------:R-:W-:Y:S05]  /*5ef0*/  @!P1 BRA `(.L_x_108) ;  /* 0x0000000000289947 */ /* 0x000fea0003800000 */
[----:B------:R-:W-:Y:S02]  /*5f00*/  ULDC UR5, c[0x0][0x634] ;  /* 0x00018d0000057ab9 */ /* 0x000fe40000000800 */
[----:B------:R-:W-:-:S05]  /*5f10*/  IADD3 R7, P1, R16, UR5, RZ ;  /* 0x0000000510077c10 */ /* 0x000fca000ff3e0ff */
[----:B------:R-:W-:-:S04]  /*5f20*/  IMAD.X R11, RZ, RZ, R17, P1 ;  /* 0x000000ffff0b7224 */ /* 0x000fc800008e0611 */
[----:B------:R-:W-:-:S04]  /*5f30*/  IMAD.WIDE.U32 R4, R11, UR6, RZ ;  /* 0x000000060b047c25 */ /* 0x000fc8000f8e00ff */
[----:B------:R-:W-:-:S04]  /*5f40*/  IMAD.WIDE.U32 R4, P1, R7, UR7, R4 ;  /* 0x0000000707047c25 */ /* 0x000fc8000f820004 */
[----:B------:R-:W-:-:S04]  /*5f50*/  IMAD.WIDE.U32 R6, R7, UR6, RZ ;  /* 0x0000000607067c25 */ /* 0x000fc8000f8e00ff */
[----:B------:R-:W-:Y:S01]  /*5f60*/  IMAD.X R3, RZ, RZ, RZ, P1 ;  /* 0x000000ffff037224 */ /* 0x000fe200008e06ff */
[----:B------:R-:W-:Y:S01]  /*5f70*/  IADD3 RZ, P1, R7, R4, RZ ;  /* 0x0000000407ff7210 */ /* 0x000fe20007f3e0ff */
[----:B------:R-:W-:-:S04]  /*5f80*/  IMAD.MOV.U32 R2, RZ, RZ, R5 ;  /* 0x000000ffff027224 */ /* 0x000fc800078e0005 */
[----:B------:R-:W-:-:S08]  /*5f90*/  IMAD.WIDE.U32.X R2, R11, UR7, R2, P1 ;  /* 0x000000070b027c25 */ /* 0x000fd000088e0402 */
.L_x_108:
[--C-:B------:R-:W-:Y:S01]  /*5fa0*/  SHF.R.U64 R19, R2, UR8, R3.reuse ;  /* 0x0000000802137c19 */ /* 0x100fe20008001203 */
[----:B------:R-:W0:Y:S01]  /*5fb0*/  F2I.U32.TRUNC.NTZ R10, R10 ;  /* 0x0000000a000a7305 */ /* 0x000e22000020f000 */
[----:B------:R-:W-:Y:S01]  /*5fc0*/  SHF.R.U32.HI R2, RZ, UR8, R3 ;  /* 0x00000008ff027c19 */ /* 0x000fe20008011603 */
[----:B------:R-:W-:Y:S01]  /*5fd0*/  ULDC.64 UR6, c[0x0][0x620] ;  /* 0x0001880000067ab9 */ /* 0x000fe20000000a00 */
[----:B------:R-:W-:Y:S01]  /*5fe0*/  IADD3 R5, P1, RZ, -R19, RZ ;  /* 0x80000013ff057210 */ /* 0x000fe20007f3e0ff */
[----:B------:R-:W2:Y:S01]  /*5ff0*/  LDC R15, c[0x0][0x610] ;  /* 0x00018400ff0f7b82 */ /* 0x000ea20000000800 */
[----:B-1----:R-:W-:Y:S01]  /*6000*/  I2FP.F32.U32 R4, UR9 ;  /* 0x0000000900047c45 */ /* 0x002fe20008201000 */
[----:B------:R-:W-:Y:S01]  /*6010*/  ULDC UR8, c[0x0][0x658] ;  /* 0x0001960000087ab9 */ /* 0x000fe20000000800 */
[----:B------:R-:W-:Y:S01]  /*6020*/  ULDC UR12, c[0x0][0x648] ;  /* 0x00019200000c7ab9 */ /* 0x000fe20000000800 */
[----:B------:R-:W-:Y:S02]  /*6030*/  IMAD.X R2, RZ, RZ, ~R2, P1 ;  /* 0x000000ffff027224 */ /* 0x000fe400008e0e02 */
[----:B------:R-:W-:Y:S01]  /*6040*/  FMUL R6, R4, UR10 ;  /* 0x0000000a04067c20 */ /* 0x000fe20008400000 */
[----:B------:R-:W-:Y:S01]  /*6050*/  ULDC.64 UR10, c[0x0][0x640] ;  /* 0x00019000000a7ab9 */ /* 0x000fe20000000a00 */
[----:B------:R-:W-:Y:S01]  /*6060*/  IMAD R4, R2, UR6, RZ ;  /* 0x0000000602047c24 */ /* 0x000fe2000f8e02ff */
[----:B------:R-:W-:Y:S01]  /*6070*/  ISETP.NE.U32.AND P1, PT, RZ, UR10, PT ;  /* 0x0000000aff007c0c */ /* 0x000fe2000bf25070 */
[C---:B------:R-:W-:Y:S01]  /*6080*/  IMAD.WIDE.U32 R2, R5.reuse, UR6, R16 ;  /* 0x0000000605027c25 */ /* 0x040fe2000f8e0010 */
[----:B0-----:R-:W-:Y:S01]  /*6090*/  R2UR UR5, R10 ;  /* 0x000000000a0572ca */ /* 0x001fe200000e0000 */
[----:B------:R-:W0:Y:S01]  /*60a0*/  F2I.U32.TRUNC.NTZ R6, R6 ;  /* 0x0000000600067305 */ /* 0x000e22000020f000 */
[----:B------:R-:W-:Y:S01]  /*60b0*/  ULDC UR6, c[0x0][0x618] ;  /* 0x0001860000067ab9 */ /* 0x000fe20000000800 */
[----:B------:R-:W-:Y:S01]  /*60c0*/  IMAD R5, R5, UR7, R4 ;  /* 0x0000000705057c24 */ /* 0x000fe2000f8e0204 */
[----:B------:R-:W-:-:S03]  /*60d0*/  ISETP.NE.AND.EX P1, PT, RZ, UR11, PT, P1 ;  /* 0x0000000bff007c0c */ /* 0x000fc6000bf25310 */
[----:B------:R-:W-:-:S05]  /*60e0*/  IMAD.IADD R3, R3, 0x1, R5 ;  /* 0x0000000103037824 */ /* 0x000fca00078e0205 */
[--C-:B------:R-:W-:Y:S02]  /*60f0*/  SHF.R.U64 R10, R2, UR6, R3.reuse ;  /* 0x00000006020a7c19 */ /* 0x100fe40008001203 */
[----:B------:R-:W-:Y:S01]  /*6100*/  SHF.R.U32.HI R3, RZ, UR6, R3 ;  /* 0x00000006ff037c19 */ /* 0x000fe20008011603 */
[----:B------:R-:W-:Y:S01]  /*6110*/  ULDC UR6, c[0x0][0x608] ;  /* 0x0001820000067ab9 */ /* 0x000fe20000000800 */
[----:B0-----:R-:W-:Y:S02]  /*6120*/  R2UR UR7, R6 ;  /* 0x00000000060772ca */ /* 0x001fe400000e0000 */
[--C-:B------:R-:W-:Y:S02]  /*6130*/  SHF.R.U64 R12, R10, UR6, R3.reuse ;  /* 0x000000060a0c7c19 */ /* 0x100fe40008001203 */
[----:B------:R-:W-:Y:S01]  /*6140*/  SHF.R.U32.HI R3, RZ, UR6, R3 ;  /* 0x00000006ff037c19 */ /* 0x000fe20008011603 */
[----:B------:R-:W-:-:S03]  /*6150*/  UIADD3 UR6, -UR5, URZ, URZ ;  /* 0x0000003f05067290 */ /* 0x000fc6000fffe13f */
[--C-:B------:R-:W-:Y:S01]  /*6160*/  SHF.R.U64 R13, R12, UR8, R3.reuse ;  /* 0x000000080c0d7c19 */ /* 0x100fe20008001203 */
[----:B------:R-:W-:Y:S01]  /*6170*/  ULDC UR5, c[0x0][0x144] ;  /* 0x0000510000057ab9 */ /* 0x000fe20000000800 */
[----:B------:R-:W-:-:S03]  /*6180*/  SHF.R.U32.HI R3, RZ, UR8, R3 ;  /* 0x00000008ff037c19 */ /* 0x000fc60008011603 */
[----:B------:R-:W-:Y:S01]  /*6190*/  IMAD.MOV.U32 R2, RZ, RZ, R13 ;  /* 0x000000ffff027224 */ /* 0x000fe200078e000d */
[----:B------:R-:W-:Y:S06]  /*61a0*/  @!P1 BRA `(.L_x_109) ;  /* 0x0000000000289947 */ /* 0x000fec0003800000 */
        /* <DEDUP_REMOVED lines=10> */
.L_x_109:
[----:B------:R-:W-:Y:S01]  /*6250*/  UISETP.NE.AND UP0, UPT, UR45, URZ, UPT ;  /* 0x0000003f2d00728c */ /* 0x000fe2000bf05270 */
[----:B------:R-:W-:Y:S01]  /*6260*/  SHF.R.U64 R3, R2, UR12, R3 ;  /* 0x0000000c02037c19 */ /* 0x000fe20008001203 */
[----:B------:R-:W-:Y:S01]  /*6270*/  UIADD3 UR7, -UR7, URZ, URZ ;  /* 0x0000003f07077290 */ /* 0x000fe2000fffe13f */
[----:B------:R-:W-:Y:S01]  /*6280*/  LOP3.LUT R2, R12, UR22, RZ, 0xc0, !PT ;  /* 0x000000160c027c12 */ /* 0x000fe2000f8ec0ff */
[----:B------:R-:W-:Y:S01]  /*6290*/  UIMAD UR4, UR5, UR6, UR4 ;  /* 0x00000006050472a4 */ /* 0x000fe2000f8e0204 */
[----:B------:R-:W-:Y:S01]  /*62a0*/  LOP3.LUT R5, R10, UR13, RZ, 0xc0, !PT ;  /* 0x0000000d0a057c12 */ /* 0x000fe2000f8ec0ff */
[----:B------:R-:W-:Y:S01]  /*62b0*/  IMAD.MOV R4, RZ, RZ, -R3 ;  /* 0x000000ffff047224 */ /* 0x000fe200078e0a03 */
[----:B------:R-:W-:Y:S01]  /*62c0*/  ULDC UR5, c[0x0][0x148] ;  /* 0x0000520000057ab9 */ /* 0x000fe20000000800 */
[----:B------:R-:W-:Y:S01]  /*62d0*/  IMAD R18, R3, UR21, R2 ;  /* 0x0000001503127c24 */ /* 0x000fe2000f8e0202 */
[----:B------:R-:W-:Y:S01]  /*62e0*/  PLOP3.LUT P1, PT, PT, PT, UP0, 0x80, 0x0 ;  /* 0x000000000000781c */ /* 0x000fe20003f2f008 */
[----:B------:R-:W-:Y:S01]  /*62f0*/  IMAD.MOV.U32 R3, RZ, RZ, 0x1 ;  /* 0x00000001ff037424 */ /* 0x000fe200078e00ff */
[----:B------:R-:W-:-:S03]  /*6300*/  @UP0 UIMAD UR4, UR5, UR7, UR9 ;  /* 0x00000007050402a4 */ /* 0x000fc6000f8e0209 */
[----:B------:R-:W-:Y:S02]  /*6310*/  ULDC UR5, c[0x0][0x638] ;  /* 0x00018e0000057ab9 */ /* 0x000fe40000000800 */
[----:B------:R-:W-:Y:S02]  /*6320*/  IMAD R2, R4, UR5, R13 ;  /* 0x0000000504027c24 */ /* 0x000fe4000f8e020d */
[----:B--2---:R-:W-:Y:S01]  /*6330*/  IMAD R18, R18, R15, UR4 ;  /* 0x0000000412127e24 */ /* 0x004fe2000f8e020f */
[----:B------:R-:W-:Y:S02]  /*6340*/  ULDC UR4, c[0x0][0x600] ;  /* 0x0001800000047ab9 */ /* 0x000fe40000000800 */
[----:B------:R-:W-:-:S05]  /*6350*/  IMAD R5, R2, UR4, R5 ;  /* 0x0000000402057c24 */ /* 0x000fca000f8e0205 */
[----:B------:R-:W-:Y:S02]  /*6360*/  SEL R2, R5, R18, !P1 ;  /* 0x0000001205027207 */ /* 0x000fe40004800000 */
[----:B------:R-:W-:-:S07]  /*6370*/  SEL R18, R18, R5, !P1 ;  /* 0x0000000512127207 */ /* 0x000fce0004800000 */
.L_x_107:
[----:B------:R-:W-:Y:S05]  /*6380*/  BSYNC B1 ;  /* 0x0000000000017941 */ /* 0x000fea0003800000 */
.L_x_106:
[----:B------:R-:W-:-:S13]  /*6390*/  LOP3.LUT P1, RZ, R3, 0xff, RZ, 0xc0, !PT ;  /* 0x000000ff03ff7812 */ /* 0x000fda000782c0ff */
[----:B------:R-:W-:Y:S05]  /*63a0*/  @P1 BRA `(.L_x_110) ;  /* 0xfffffff000b81947 */ /* 0x000fea000383ffff */
[----:B------:R-:W-:Y:S05]  /*63b0*/  BSYNC B0 ;  /* 0x0000000000007941 */ /* 0x000fea0003800000 */
.L_x_98:
[----:B------:R-:W-:-:S03]  /*63c0*/  UMOV UR4, 0xffffffff ;  /* 0xffffffff00047882 */ /* 0x000fc60000000000 */
[----:B------:R-:W-:Y:S05]  /*63d0*/  BRA.DIV UR4, `(.L_x_111) ;  /* 0x0000000604447947 */ /* 0x000fea000b800000 */
[----:B------:R-:W-:-:S13]  /*63e0*/  ELECT P6, URZ, PT ;  /* 0x00000000003f782f */ /* 0x000fda00038c0000 */
.L_x_127:
[----:B------:R-:W-:Y:S04]  /*63f0*/  BSSY B0, `(.L_x_112) ;  /* 0x000002c000007945 */ /* 0x000fe80003800000 */
[----:B------:R-:W-:Y:S05]  /*6400*/  @!P6 BRA `(.L_x_113) ;  /* 0x0000000000a8e947 */ /* 0x000fea0003800000 */
[----:B------:R-:W-:-:S04]  /*6410*/  ULOP3.LUT UR4, UR39, 0x2, URZ, 0xfc, !UPT ;  /* 0x0000000227047892 */ /* 0x000fc8000f8efc3f */
[----:B------:R-:W-:-:S06]  /*6420*/  UISETP.NE.AND UP0, UPT, UR4, 0x3, UPT ;  /* 0x000000030400788c */ /* 0x000fcc000bf05270 */
[----:B------:R-:W-:-:S13]  /*6430*/  PLOP3.LUT P0, PT, PT, PT, UP0, 0x80, 0x0 ;  /* 0x000000000000781c */ /* 0x000fda0003f0f008 */
[----:B------:R-:W-:Y:S05]  /*6440*/  @!P0 BRA `(.L_x_114) ;  /* 0x0000000000048947 */ /* 0x000fea0003800000 */
[----:B------:R-:W-:Y:S01]  /*6450*/  BPT.TRAP 0x1 ;  /* 0x000000040000795c */ /* 0x000fe20000300000 */
.L_x_114:
[----:B------:R-:W0:Y:S01]  /*6460*/  S2R R3, SR_CgaCtaId ;  /* 0x0000000000037919 */ /* 0x000e220000008800 */
[----:B------:R-:W-:-:S04]  /*6470*/  MOV R2, 0x400 ;  /* 0x0000040000027802 */ /* 0x000fc80000000f00 */
[----:B0-----:R-:W-:Y:S02]  /*6480*/  LEA R3, R3, R2, 0x18 ;  /* 0x0000000203037211 */ /* 0x001fe400078ec0ff */
[----:B------:R-:W-:-:S03]  /*6490*/  SHF.L.U32 R2, R8, 0x1f, RZ ;  /* 0x0000001f08027819 */ /* 0x000fc600000006ff */
[----:B------:R-:W-:-:S04]  /*64a0*/  VIADD R3, R3, 0x20 ;  /* 0x0000002003037836 */ /* 0x000fc80000000000 */
[C---:B------:R-:W-:Y:S02]  /*64b0*/  IMAD R7, R0.reuse, 0x8, R3 ;  /* 0x0000000800077824 */ /* 0x040fe400078e0203 */
[----:B------:R-:W-:Y:S02]  /*64c0*/  VIADD R0, R0, 0x1 ;  /* 0x0000000100007836 */ /* 0x000fe40000000000 */
[----:B------:R-:W0:Y:S03]  /*64d0*/  SYNCS.PHASECHK.TRANS64.TRYWAIT P0, [R7+URZ], R2 ;  /* 0x00000002070075a7 */ /* 0x000e26000800017f */
[----:B------:R-:W-:-:S04]  /*64e0*/  ISETP.NE.AND P1, PT, R0, 0x4, PT ;  /* 0x000000040000780c */ /* 0x000fc80003f25270 */
[----:B------:R-:W-:Y:S02]  /*64f0*/  SEL R5, RZ, 0x1, P1 ;  /* 0x00000001ff057807 */ /* 0x000fe40000800000 */
[----:B------:R-:W-:Y:S02]  /*6500*/  SEL R0, R0, RZ, P1 ;  /* 0x000000ff00007207 */ /* 0x000fe40000800000 */
[----:B------:R-:W-:-:S03]  /*6510*/  LOP3.LUT R5, R8, R5, RZ, 0x3c, !PT ;  /* 0x0000000508057212 */ /* 0x000fc600078e3cff */
[----:B------:R-:W-:Y:S01]  /*6520*/  IMAD R9, R0, 0x8, R3 ;  /* 0x0000000800097824 */ /* 0x000fe200078e0203 */
[----:B------:R-:W-:Y:S01]  /*6530*/  SHF.L.U32 R4, R5, 0x1f, RZ ;  /* 0x0000001f05047819 */ /* 0x000fe200000006ff */
[----:B0-----:R-:W-:Y:S06]  /*6540*/  @!P0 BRA `(.L_x_115) ;  /* 0x0000000400088947 */ /* 0x001fec0003800000 */
.L_x_128:
[----:B------:R-:W1:Y:S01]  /*6550*/  SYNCS.PHASECHK.TRANS64.TRYWAIT P0, [R9+URZ], R4 ;  /* 0x00000004090075a7 */ /* 0x000e62000800017f */
[----:B------:R-:W-:-:S05]  /*6560*/  VIADD R0, R0, 0x1 ;  /* 0x0000000100007836 */ /* 0x000fca0000000000 */
[----:B------:R-:W-:-:S04]  /*6570*/  ISETP.NE.AND P1, PT, R0, 0x4, PT ;  /* 0x000000040000780c */ /* 0x000fc80003f25270 */
[----:B0-----:R-:W-:Y:S02]  /*6580*/  SEL R2, RZ, 0x1, P1 ;  /* 0x00000001ff027807 */ /* 0x001fe40000800000 */
[----:B------:R-:W-:Y:S02]  /*6590*/  SEL R0, R0, RZ, P1 ;  /* 0x000000ff00007207 */ /* 0x000fe40000800000 */
[----:B------:R-:W-:-:S03]  /*65a0*/  LOP3.LUT R7, R5, R2, RZ, 0x3c, !PT ;  /* 0x0000000205077212 */ /* 0x000fc600078e3cff */
[----:B------:R-:W-:Y:S01]  /*65b0*/  IMAD R6, R0, 0x8, R3 ;  /* 0x0000000800067824 */ /* 0x000fe200078e0203 */
[----:B------:R-:W-:Y:S01]  /*65c0*/  SHF.L.U32 R5, R7, 0x1f, RZ ;  /* 0x0000001f07057819 */ /* 0x000fe200000006ff */
[----:B-1----:R-:W-:Y:S06]  /*65d0*/  @!P0 BRA `(.L_x_116) ;  /* 0x0000000000f88947 */ /* 0x002fec0003800000 */
.L_x_129:
[----:B------:R-:W1:Y:S01]  /*65e0*/  SYNCS.PHASECHK.TRANS64.TRYWAIT P0, [R6+URZ], R5 ;  /* 0x00000005060075a7 */ /* 0x000e62000800017f */
[----:B------:R-:W-:-:S05]  /*65f0*/  VIADD R0, R0, 0x1 ;  /* 0x0000000100007836 */ /* 0x000fca0000000000 */
[----:B------:R-:W-:-:S04]  /*6600*/  ISETP.NE.AND P1, PT, R0, 0x4, PT ;  /* 0x000000040000780c */ /* 0x000fc80003f25270 */
[----:B------:R-:W-:Y:S02]  /*6610*/  SEL R2, RZ, 0x1, P1 ;  /* 0x00000001ff027807 */ /* 0x000fe40000800000 */
[----:B------:R-:W-:Y:S02]  /*6620*/  SEL R0, R0, RZ, P1 ;  /* 0x000000ff00007207 */ /* 0x000fe40000800000 */
[----:B------:R-:W-:Y:S01]  /*6630*/  LOP3.LUT R2, R7, R2, RZ, 0x3c, !PT ;  /* 0x0000000207027212 */ /* 0x000fe200078e3cff */
[----:B-1----:R-:W-:Y:S06]  /*6640*/  @!P0 BRA `(.L_x_117) ;  /* 0x0000000000f08947 */ /* 0x002fec0003800000 */
.L_x_130:
[----:B------:R-:W-:Y:S01]  /*6650*/  IMAD R3, R0, 0x8, R3 ;  /* 0x0000000800037824 */ /* 0x000fe200078e0203 */
[----:B------:R-:W-:-:S07]  /*6660*/  SHF.L.U32 R0, R2, 0x1f, RZ ;  /* 0x0000001f02007819 */ /* 0x000fce00000006ff */
.L_x_118:
[----:B--2---:R2:W3:Y:S02]  /*6670*/  SYNCS.PHASECHK.TRANS64.TRYWAIT P0, [R3+URZ], R0 ;  /* 0x00000000030075a7 */ /* 0x0044e4000800017f */
[----:B---3--:R-:W-:Y:S05]  /*6680*/  @!P0 NANOSLEEP.SYNCS 0x989680 ;  /* 0x009896800000895d */ /* 0x008fea0003900000 */
[----:B------:R-:W3:Y:S02]  /*6690*/  @!P0 SYNCS.PHASECHK.TRANS64 P0, [R3+URZ], R0 ;  /* 0x00000000030085a7 */ /* 0x000ee4000800007f */
[----:B---3--:R-:W-:Y:S05]  /*66a0*/  @!P0 BRA `(.L_x_118) ;  /* 0xfffffffc00f08947 */ /* 0x008fea000383ffff */
.L_x_113:
[----:B------:R-:W-:Y:S05]  /*66b0*/  BSYNC B0 ;  /* 0x0000000000007941 */ /* 0x000fea0003800000 */
.L_x_112:
[----:B------:R-:W-:Y:S05]  /*66c0*/  EXIT ;  /* 0x000000000000794d */ /* 0x000fea0003800000 */
.L_x_14:
[----:B0-----:R0:W1:Y:S02]  /*66d0*/  SYNCS.PHASECHK.TRANS64.TRYWAIT P0, [R63+URZ+-0x8], R0 ;  /* 0xfffff8003f0075a7 */ /* 0x001064000800017f */
[----:B-1----:R-:W-:Y:S05]  /*66e0*/  @!P0 NANOSLEEP.SYNCS 0x989680 ;  /* 0x009896800000895d */ /* 0x002fea0003900000 */
[----:B------:R-:W1:Y:S02]  /*66f0*/  @!P0 SYNCS.PHASECHK.TRANS64 P0, [R63+URZ+-0x8], R0 ;  /* 0xfffff8003f0085a7 */ /* 0x000e64000800007f */
[----:B-1----:R-:W-:Y:S05]  /*6700*/  @!P0 BRA `(.L_x_14) ;  /* 0xfffffffc00f08947 */ /* 0x002fea000383ffff */
[----:B------:R-:W-:Y:S05]  /*6710*/  BRA `(.L_x_119) ;  /* 0xffffffac00ec7947 */ /* 0x000fea000383ffff */
.L_x_19:
[----:B-1----:R1:W2:Y:S02]  /*6720*/  SYNCS.PHASECHK.TRANS64.TRYWAIT P1, [R3+URZ], R0 ;  /* 0x00000000030075a7 */ /* 0x0022a4000802017f */
[----:B--2---:R-:W-:Y:S05]  /*6730*/  @!P1 NANOSLEEP.SYNCS 0x989680 ;  /* 0x009896800000995d */ /* 0x004fea0003900000 */
[----:B------:R-:W2:Y:S02]  /*6740*/  @!P1 SYNCS.PHASECHK.TRANS64 P1, [R3+URZ], R0 ;  /* 0x00000000030095a7 */ /* 0x000ea4000802007f */
[----:B--2---:R-:W-:Y:S05]  /*6750*/  @!P1 BRA `(.L_x_19) ;  /* 0xfffffffc00f09947 */ /* 0x004fea000383ffff */
[----:B------:R-:W-:Y:S05]  /*6760*/  BRA `(.L_x_18) ;  /* 0xffffffb0005c7947 */ /* 0x000fea000383ffff */
.L_x_24:
[----:B-1----:R-:W-:-:S04]  /*6770*/  IMAD.U32 R4, RZ, RZ, UR4 ;  /* 0x00000004ff047e24 */ /* 0x002fc8000f8e00ff */
[----:B------:R1:W2:Y:S03]  /*6780*/  SYNCS.PHASECHK.TRANS64.TRYWAIT P1, [R4+URZ], R3 ;  /* 0x00000003040075a7 */ /* 0x0002a6000802017f */
[----:B--2---:R-:W-:Y:S05]  /*6790*/  @!P1 NANOSLEEP.SYNCS 0x989680 ;  /* 0x009896800000995d */ /* 0x004fea0003900000 */
[----:B------:R-:W2:Y:S02]  /*67a0*/  @!P1 SYNCS.PHASECHK.TRANS64 P1, [R4+URZ], R3 ;  /* 0x00000003040095a7 */ /* 0x000ea4000802007f */
[----:B--2---:R-:W-:Y:S05]  /*67b0*/  @!P1 BRA `(.L_x_24) ;  /* 0xfffffffc00ec9947 */ /* 0x004fea000383ffff */
[----:B------:R-:W-:Y:S05]  /*67c0*/  BRA `(.L_x_23) ;  /* 0xffffffb800647947 */ /* 0x000fea000383ffff */
.L_x_30:
[----:B--2---:R2:W3:Y:S02]  /*67d0*/  SYNCS.PHASECHK.TRANS64.TRYWAIT P0, [R63+URZ+0x8], R0 ;  /* 0x000008003f0075a7 */ /* 0x0044e4000800017f */
[----:B---3--:R-:W-:Y:S05]  /*67e0*/  @!P0 NANOSLEEP.SYNCS 0x989680 ;  /* 0x009896800000895d */ /* 0x008fea0003900000 */
[----:B------:R-:W3:Y:S02]  /*67f0*/  @!P0 SYNCS.PHASECHK.TRANS64 P0, [R63+URZ+0x8], R0 ;  /* 0x000008003f0085a7 */ /* 0x000ee4000800007f */
[----:B---3--:R-:W-:Y:S05]  /*6800*/  @!P0 BRA `(.L_x_30) ;  /* 0xfffffffc00f08947 */ /* 0x008fea000383ffff */
[----:B------:R-:W-:Y:S05]  /*6810*/  BRA `(.L_x_120) ;  /* 0xffffffc000bc7947 */ /* 0x000fea000383ffff */
.L_x_99:
[----:B------:R-:W-:Y:S01]  /*6820*/  BSSY B1, `(.L_x_121) ;  /* 0x0000006000017945 */ /* 0x000fe20003800000 */
[----:B------:R-:W-:-:S07]  /*6830*/  IMAD.MOV.U32 R15, RZ, RZ, -0x1 ;  /* 0xffffffffff0f7424 */ /* 0x000fce00078e00ff */
[----:B------:R-:W-:Y:S05]  /*6840*/  WARPSYNC.COLLECTIVE R15, `(.L_x_122) ;  /* 0x000000000f0c7348 */ /* 0x000fea0003c00000 */
[----:B------:R-:W-:Y:S02]  /*6850*/  ELECT P6, UR62, PT ;  /* 0x00000000003e782f */ /* 0x000fe400038c0000 */
[----:B------:R-:W-:Y:S01]  /*6860*/  MOV R14, UR62 ;  /* 0x0000003e000e7c02 */ /* 0x000fe20008000f00 */
[----:B------:R-:W-:Y:S10]  /*6870*/  ENDCOLLECTIVE ;  /* 0x000000000000791b */ /* 0x000ff40003800000 */
.L_x_122:
[----:B------:R-:W-:Y:S05]  /*6880*/  BSYNC B1 ;  /* 0x0000000000017941 */ /* 0x000fea0003800000 */
.L_x_121:
[----:B------:R-:W-:Y:S05]  /*6890*/  BRA `(.L_x_123) ;  /* 0xffffffec00887947 */ /* 0x000fea000383ffff */
.L_x_102:
[----:B-1----:R1:W2:Y:S02]  /*68a0*/  SYNCS.PHASECHK.TRANS64.TRYWAIT P1, [R7+URZ+0x20], R4 ;  /* 0x00002004070075a7 */ /* 0x0022a4000802017f */
[----:B--2---:R-:W-:Y:S05]  /*68b0*/  @!P1 NANOSLEEP.SYNCS 0x989680 ;  /* 0x009896800000995d */ /* 0x004fea0003900000 */
[----:B------:R-:W2:Y:S02]  /*68c0*/  @!P1 SYNCS.PHASECHK.TRANS64 P1, [R7+URZ+0x20], R4 ;  /* 0x00002004070095a7 */ /* 0x000ea4000802007f */
[----:B--2---:R-:W-:Y:S05]  /*68d0*/  @!P1 BRA `(.L_x_102) ;  /* 0xfffffffc00f09947 */ /* 0x004fea000383ffff */
[----:B------:R-:W-:Y:S05]  /*68e0*/  BRA `(.L_x_124) ;  /* 0xffffffec00bc7947 */ /* 0x000fea000383ffff */
.L_x_111:
[----:B------:R-:W-:Y:S01]  /*68f0*/  BSSY B0, `(.L_x_125) ;  /* 0x0000006000007945 */ /* 0x000fe20003800000 */
[----:B------:R-:W-:-:S07]  /*6900*/  IMAD.MOV.U32 R15, RZ, RZ, -0x1 ;  /* 0xffffffffff0f7424 */ /* 0x000fce00078e00ff */
[----:B------:R-:W-:Y:S05]  /*6910*/  WARPSYNC.COLLECTIVE R15, `(.L_x_126) ;  /* 0x000000000f0c7348 */ /* 0x000fea0003c00000 */
[----:B------:R-:W-:Y:S02]  /*6920*/  ELECT P6, UR62, PT ;  /* 0x00000000003e782f */ /* 0x000fe400038c0000 */
[----:B------:R-:W-:Y:S01]  /*6930*/  MOV R14, UR62 ;  /* 0x0000003e000e7c02 */ /* 0x000fe20008000f00 */
[----:B------:R-:W-:Y:S10]  /*6940*/  ENDCOLLECTIVE ;  /* 0x000000000000791b */ /* 0x000ff40003800000 */
.L_x_126:
[----:B------:R-:W-:Y:S05]  /*6950*/  BSYNC B0 ;  /* 0x0000000000007941 */ /* 0x000fea0003800000 */
.L_x_125:
[----:B------:R-:W-:Y:S05]  /*6960*/  BRA `(.L_x_127) ;  /* 0xfffffff800a07947 */ /* 0x000fea000383ffff */
.L_x_115:
[----:B0-----:R0:W1:Y:S02]  /*6970*/  SYNCS.PHASECHK.TRANS64.TRYWAIT P0, [R7+URZ], R2 ;  /* 0x00000002070075a7 */ /* 0x001064000800017f */
[----:B-1----:R-:W-:Y:S05]  /*6980*/  @!P0 NANOSLEEP.SYNCS 0x989680 ;  /* 0x009896800000895d */ /* 0x002fea0003900000 */
[----:B------:R-:W1:Y:S02]  /*6990*/  @!P0 SYNCS.PHASECHK.TRANS64 P0, [R7+URZ], R2 ;  /* 0x00000002070085a7 */ /* 0x000e64000800007f */
[----:B-1----:R-:W-:Y:S05]  /*69a0*/  @!P0 BRA `(.L_x_115) ;  /* 0xfffffffc00f08947 */ /* 0x002fea000383ffff */
[----:B------:R-:W-:Y:S05]  /*69b0*/  BRA `(.L_x_128) ;  /* 0xfffffff800e47947 */ /* 0x000fea000383ffff */
.L_x_116:
[----:B0-----:R0:W1:Y:S02]  /*69c0*/  SYNCS.PHASECHK.TRANS64.TRYWAIT P0, [R9+URZ], R4 ;  /* 0x00000004090075a7 */ /* 0x001064000800017f */
[----:B-1----:R-:W-:Y:S05]  /*69d0*/  @!P0 NANOSLEEP.SYNCS 0x989680 ;  /* 0x009896800000895d */ /* 0x002fea0003900000 */
[----:B------:R-:W1:Y:S02]  /*69e0*/  @!P0 SYNCS.PHASECHK.TRANS64 P0, [R9+URZ], R4 ;  /* 0x00000004090085a7 */ /* 0x000e64000800007f */
[----:B-1----:R-:W-:Y:S05]  /*69f0*/  @!P0 BRA `(.L_x_116) ;  /* 0xfffffffc00f08947 */ /* 0x002fea000383ffff */
[----:B------:R-:W-:Y:S05]  /*6a00*/  BRA `(.L_x_129) ;  /* 0xfffffff800f47947 */ /* 0x000fea000383ffff */
.L_x_117:
[----:B-1----:R1:W2:Y:S02]  /*6a10*/  SYNCS.PHASECHK.TRANS64.TRYWAIT P0, [R6+URZ], R5 ;  /* 0x00000005060075a7 */ /* 0x0022a4000800017f */
[----:B--2---:R-:W-:Y:S05]  /*6a20*/  @!P0 NANOSLEEP.SYNCS 0x989680 ;  /* 0x009896800000895d */ /* 0x004fea0003900000 */
[----:B------:R-:W2:Y:S02]  /*6a30*/  @!P0 SYNCS.PHASECHK.TRANS64 P0, [R6+URZ], R5 ;  /* 0x00000005060085a7 */ /* 0x000ea4000800007f */
[----:B--2---:R-:W-:Y:S05]  /*6a40*/  @!P0 BRA `(.L_x_117) ;  /* 0xfffffffc00f08947 */ /* 0x004fea000383ffff */
[----:B------:R-:W-:Y:S05]  /*6a50*/  BRA `(.L_x_130) ;  /* 0xfffffff800fc7947 */ /* 0x000fea000383ffff */
.L_x_131:
[----:B------:R-:W-:-:S00]  /*6a60*/  BRA `(.L_x_131) ;  /* 0xfffffffc00fc7947 */ /* 0x000fc0000383ffff */
[----:B------:R-:W-:-:S00]  /*6a70*/  NOP ;  /* 0x0000000000007918 */ /* 0x000fc00000000000 */
        /* <DEDUP_REMOVED lines=8> */
.L_x_132:


//--------------------- .nv.global.init           --------------------------
	.section	.nv.global.init,"aw",@progbits
.nv.global.init:
	.type		$str$22,@object
	.size		$str$22,($str$23 - $str$22)
$str$22:
        /*0000*/ 	.byte	0x6b, 0x5f, 0x74, 0x69, 0x6c, 0x65, 0x5f, 0x63, 0x6f, 0x75, 0x6e, 0x74, 0x20, 0x3e, 0x3d, 0x20
        /*0010*/ 	.byte	0x31, 0x00
	.type		$str$23,@object
	.size		$str$23,(__unnamed_1 - $str$23)
$str$23:
        /*0012*/ 	.byte	0x2f, 0x74, 0x6d, 0x70, 0x2f, 0x63, 0x75, 0x74, 0x6c, 0x61, 0x73, 0x73, 0x5f, 0x73, 0x77, 0x65
        /*0022*/ 	.byte	0x65, 0x70, 0x5f, 0x73, 0x72, 0x63, 0x2f, 0x69, 0x6e, 0x63, 0x6c, 0x75, 0x64, 0x65, 0x2f, 0x63
        /*0032*/ 	.byte	0x75, 0x74, 0x6c, 0x61, 0x73, 0x73, 0x2f, 0x67, 0x65, 0x6d, 0x6d, 0x2f, 0x63, 0x6f, 0x6c, 0x6c
        /*0042*/ 	.byte	0x65, 0x63, 0x74, 0x69, 0x76, 0x65, 0x2f, 0x73, 0x6d, 0x39, 0x30, 0x5f, 0x6d, 0x6d, 0x61, 0x5f
        /*0052*/ 	.byte	0x74, 0x6d, 0x61, 0x5f, 0x67, 0x6d, 0x6d, 0x61, 0x5f, 0x73, 0x73, 0x5f, 0x77, 0x61, 0x72, 0x70
        /*0062*/ 	.byte	0x73, 0x70, 0x65, 0x63, 0x69, 0x61, 0x6c, 0x69, 0x7a, 0x65, 0x64, 0x2e, 0x68, 0x70, 0x70, 0x00
	.type		__unnamed_1,@object
	.size		__unnamed_1,(.L_0 - __unnamed_1)
__unnamed_1:
        /*0072*/ 	.byte	0x76, 0x6f, 0x69, 0x64, 0x20, 0x63, 0x75, 0x74, 0x6c, 0x61, 0x73, 0x73, 0x3a, 0x3a, 0x67, 0x65
        /* <DEDUP_REMOVED lines=176> */
        /*0b82*/ 	.byte	0x64, 0x65, 0x6e, 0x74, 0x69, 0x74, 0x79, 0x5d, 0x00
.L_0:


//--------------------- .nv.shared._ZN7cutlass13device_kernelINS_4gemm6kernel13GemmUniversalIN4cute5tupleIJiiiiEEENS1_10collective13CollectiveMmaINS1_34MainloopSm90TmaGmmaWarpSpecializedILi4ENS5_IJNS4_1CILi1EEESB_SB_EEENS1_32KernelTmaWarpSpecializedPingpongEEENS5_IJNSA_ILi64EEESF_NSA_ILi128EEEEEENS_10tfloat32_tENS5_IJlSB_lEEESI_SJ_NS4_8TiledMMAINS4_8MMA_AtomIJNS4_4SM904GMMA29MMA_64x64x8_F32TF32TF32_SS_TNILNSN_7ScaleInE1ELSP_1EEEEEENS4_6LayoutISC_NS5_IJNSA_ILi0EEEST_ST_EEEEENS5_IJNS4_10UnderscoreESW_SW_EEEEENS4_13SM90_TMA_LOADENS4_14ComposedLayoutINS4_7SwizzleILi3ELi4ELi3EEENS4_18smem_ptr_flag_bitsILi32EEENSS_INS5_IJNSA_ILi8EEENSA_ILi32EEEEEENS5_IJS16_SB_EEEEEEEvNS4_8identityESZ_S1A_vS1B_EENS_8epilogue10collective6detail29Sm90TmaWarpSpecializedAdapterINS1E_15DefaultEpilogueISI_SJ_SJ_NS1D_6thread17LinearCombinationISI_Li1EffLNS1I_9ScaleType4KindE0ELNS_15FloatRoundStyleE2ESI_EENS1_15EpilogueDefaultEEEEEvvEEEEvNT_6ParamsE --------------------------
	.section	.nv.shared._ZN7cutlass13device_kernelINS_4gemm6kernel13GemmUniversalIN4cute5tupleIJiiiiEEENS1_10collective13CollectiveMmaINS1_34MainloopSm90TmaGmmaWarpSpecializedILi4ENS5_IJNS4_1CILi1EEESB_SB_EEENS1_32KernelTmaWarpSpecializedPingpongEEENS5_IJNSA_ILi64EEESF_NSA_ILi128EEEEEENS_10tfloat32_tENS5_IJlSB_lEEESI_SJ_NS4_8TiledMMAINS4_8MMA_AtomIJNS4_4SM904GMMA29MMA_64x64x8_F32TF32TF32_SS_TNILNSN_7ScaleInE1ELSP_1EEEEEENS4_6LayoutISC_NS5_IJNSA_ILi0EEEST_ST_EEEEENS5_IJNS4_10UnderscoreESW_SW_EEEEENS4_13SM90_TMA_LOADENS4_14ComposedLayoutINS4_7SwizzleILi3ELi4ELi3EEENS4_18smem_ptr_flag_bitsILi32EEENSS_INS5_IJNSA_ILi8EEENSA_ILi32EEEEEENS5_IJS16_SB_EEEEEEEvNS4_8identityESZ_S1A_vS1B_EENS_8epilogue10collective6detail29Sm90TmaWarpSpecializedAdapterINS1E_15DefaultEpilogueISI_SJ_SJ_NS1D_6thread17LinearCombinationISI_Li1EffLNS1I_9ScaleType4KindE0ELNS_15FloatRoundStyleE2ESI_EENS1_15EpilogueDefaultEEEEEvvEEEEvNT_6ParamsE,"aw",@nobits
	.sectionflags	@""
	.align	16
	.zero		1024


//--------------------- .nv.shared.reserved.0     --------------------------
	.section	.nv.shared.reserved.0,"aw",@nobits
	.weak		__nv_reservedSMEM_offset_0_alias
	.size		__nv_reservedSMEM_offset_0_alias, 0, 0
	.other		__nv_reservedSMEM_offset_0_alias,@"STO_CUDA_RESERVED_SHARED STV_DEFAULT"
__nv_reservedSMEM_offset_0_alias:
	.zero		0


//--------------------- .nv.global                --------------------------
	.section	.nv.global,"aw",@nobits
.nv.global:
	.type		_ZN40_INTERNAL_4d737343_4_k_cu_01c1713a_194454cute1_E,@object
	.size		_ZN40_INTERNAL_4d737343_4_k_cu_01c1713a_194454cute1_E,(_ZN40_INTERNAL_4d737343_4_k_cu_01c1713a_194454cuda3std3__45__cpo6cbeginE - _ZN40_INTERNAL_4d737343_4_k_cu_01c1713a_194454cute1_E)
_ZN40_INTERNAL_4d737343_4_k_cu_01c1713a_194454cute1_E:
	.zero		1
	.type		_ZN40_INTERNAL_4d737343_4_k_cu_01c1713a_194454cuda3std3__45__cpo6cbeginE,@object
	.size		_ZN40_INTERNAL_4d737343_4_k_cu_01c1713a_194454cuda3std3__45__cpo6cbeginE,(_ZN40_INTERNAL_4d737343_4_k_cu_01c1713a_194454cuda3std3__48in_placeE - _ZN40_INTERNAL_4d737343_4_k_cu_01c1713a_194454cuda3std3__45__cpo6cbeginE)
_ZN40_INTERNAL_4d737343_4_k_cu_01c1713a_194454cuda3std3__45__cpo6cbeginE:
	.zero		1
	.type		_ZN40_INTERNAL_4d737343_4_k_cu_01c1713a_194454cuda3std3__48in_placeE,@object
	.size		_ZN40_INTERNAL_4d737343_4_k_cu_01c1713a_194454cuda3std3__48in_placeE,(_ZN40_INTERNAL_4d737343_4_k_cu_01c1713a_194454cuda3std6ranges3__45__cpo9iter_moveE - _ZN40_INTERNAL_4d737343_4_k_cu_01c1713a_194454cuda3std3__48in_placeE)
_ZN40_INTERNAL_4d737343_4_k_cu_01c1713a_194454cuda3std3__48in_placeE:
	.zero		1
	.type		_ZN40_INTERNAL_4d737343_4_k_cu_01c1713a_194454cuda3std6ranges3__45__cpo9iter_moveE,@object
	.size		_ZN40_INTERNAL_4d737343_4_k_cu_01c1713a_194454cuda3std6ranges3__45__cpo9iter_moveE,(_ZN40_INTERNAL_4d737343_4_k_cu_01c1713a_194454cuda3std3__45__cpo5beginE - _ZN40_INTERNAL_4d737343_4_k_cu_01c1713a_194454cuda3std6ranges3__45__cpo9iter_moveE)
_ZN40_INTERNAL_4d737343_4_k_cu_01c1713a_194454cuda3std6ranges3__45__cpo9iter_moveE:
	.zero		1
	.type		_ZN40_INTERNAL_4d737343_4_k_cu_01c1713a_194454cuda3std3__45__cpo5beginE,@object
	.size		_ZN40_INTERNAL_4d737343_4_k_cu_01c1713a_194454cuda3std3__45__cpo5beginE,(_ZN40_INTERNAL_4d737343_4_k_cu_01c1713a_194454cuda3std3__442_GLOBAL__N__4d737343_4_k_cu_01c1713a_194456ignoreE - _ZN40_INTERNAL_4d737343_4_k_cu_01c1713a_194454cuda3std3__45__cpo5beginE)
_ZN40_INTERNAL_4d737343_4_k_cu_01c1713a_194454cuda3std3__45__cpo5beginE:
	.zero		1
	.type		_ZN40_INTERNAL_4d737343_4_k_cu_01c1713a_194454cuda3std3__442_GLOBAL__N__4d737343_4_k_cu_01c1713a_194456ignoreE,@object
	.size		_ZN40_INTERNAL_4d737343_4_k_cu_01c1713a_194454cuda3std3__442_GLOBAL__N__4d737343_4_k_cu_01c1713a_194456ignoreE,(_ZN40_INTERNAL_4d737343_4_k_cu_01c1713a_194454cute7productE - _ZN40_INTERNAL_4d737343_4_k_cu_01c1713a_194454cuda3std3__442_GLOBAL__N__4d737343_4_k_cu_01c1713a_194456ignoreE)
_ZN40_INTERNAL_4d737343_4_k_cu_01c1713a_194454cuda3std3__442_GLOBAL__N__4d737343_4_k_cu_01c1713a_194456ignoreE:
	.zero		1
	.type		_ZN40_INTERNAL_4d737343_4_k_cu_01c1713a_194454cute7productE,@object
	.size		_ZN40_INTERNAL_4d737343_4_k_cu_01c1713a_194454cute7productE,(_ZN40_INTERNAL_4d737343_4_k_cu_01c1713a_194454cuda3std3__45__cpo3endE - _ZN40_INTERNAL_4d737343_4_k_cu_01c1713a_194454cute7productE)
_ZN40_INTERNAL_4d737343_4_k_cu_01c1713a_194454cute7productE:
	.zero		1
	.type		_ZN40_INTERNAL_4d737343_4_k_cu_01c1713a_194454cuda3std3__45__cpo3endE,@object
	.size		_ZN40_INTERNAL_4d737343_4_k_cu_01c1713a_194454cuda3std3__45__cpo3endE,(_ZN40_INTERNAL_4d737343_4_k_cu_01c1713a_194454cuda3std3__419piecewise_constructE - _ZN40_INTERNAL_4d737343_4_k_cu_01c1713a_194454cuda3std3__45__cpo3endE)
_ZN40_INTERNAL_4d737343_4_k_cu_01c1713a_194454cuda3std3__45__cpo3endE:
	.zero		1
	.type		_ZN40_INTERNAL_4d737343_4_k_cu_01c1713a_194454cuda3std3__419piecewise_constructE,@object
	.size		_ZN40_INTERNAL_4d737343_4_k_cu_01c1713a_194454cuda3std3__419piecewise_constructE,(_ZN40_INTERNAL_4d737343_4_k_cu_01c1713a_194454cuda3std3__45__cpo4cendE - _ZN40_INTERNAL_4d737343_4_k_cu_01c1713a_194454cuda3std3__419piecewise_constructE)
_ZN40_INTERNAL_4d737343_4_k_cu_01c1713a_194454cuda3std3__419piecewise_constructE:
	.zero		1
	.type		_ZN40_INTERNAL_4d737343_4_k_cu_01c1713a_194454cuda3std3__45__cpo4cendE,@object
	.size		_ZN40_INTERNAL_4d737343_4_k_cu_01c1713a_194454cuda3std3__45__cpo4cendE,(_ZN40_INTERNAL_4d737343_4_k_cu_01c1713a_194454cuda3std6ranges3__45__cpo4swapE - _ZN40_INTERNAL_4d737343_4_k_cu_01c1713a_194454cuda3std3__45__cpo4cendE)
_ZN40_INTERNAL_4d737343_4_k_cu_01c1713a_194454cuda3std3__45__cpo4cendE:
	.zero		1
	.type		_ZN40_INTERNAL_4d737343_4_k_cu_01c1713a_194454cuda3std6ranges3__45__cpo4swapE,@object
	.size		_ZN40_INTERNAL_4d737343_4_k_cu_01c1713a_194454cuda3std6ranges3__45__cpo4swapE,(.L_8 - _ZN40_INTERNAL_4d737343_4_k_cu_01c1713a_194454cuda3std6ranges3__45__cpo4swapE)
_ZN40_INTERNAL_4d737343_4_k_cu_01c1713a_194454cuda3std6ranges3__45__cpo4swapE:
	.zero		1
.L_8:


//--------------------- .nv.constant0._ZN7cutlass13device_kernelINS_4gemm6kernel13GemmUniversalIN4cute5tupleIJiiiiEEENS1_10collective13CollectiveMmaINS1_34MainloopSm90TmaGmmaWarpSpecializedILi4ENS5_IJNS4_1CILi1EEESB_SB_EEENS1_32KernelTmaWarpSpecializedPingpongEEENS5_IJNSA_ILi64EEESF_NSA_ILi128EEEEEENS_10tfloat32_tENS5_IJlSB_lEEESI_SJ_NS4_8TiledMMAINS4_8MMA_AtomIJNS4_4SM904GMMA29MMA_64x64x8_F32TF32TF32_SS_TNILNSN_7ScaleInE1ELSP_1EEEEEENS4_6LayoutISC_NS5_IJNSA_ILi0EEEST_ST_EEEEENS5_IJNS4_10UnderscoreESW_SW_EEEEENS4_13SM90_TMA_LOADENS4_14ComposedLayoutINS4_7SwizzleILi3ELi4ELi3EEENS4_18smem_ptr_flag_bitsILi32EEENSS_INS5_IJNSA_ILi8EEENSA_ILi32EEEEEENS5_IJS16_SB_EEEEEEEvNS4_8identityESZ_S1A_vS1B_EENS_8epilogue10collective6detail29Sm90TmaWarpSpecializedAdapterINS1E_15DefaultEpilogueISI_SJ_SJ_NS1D_6thread17LinearCombinationISI_Li1EffLNS1I_9ScaleType4KindE0ELNS_15FloatRoundStyleE2ESI_EENS1_15EpilogueDefaultEEEEEvvEEEEvNT_6ParamsE --------------------------
	.section	.nv.constant0._ZN7cutlass13device_kernelINS_4gemm6kernel13GemmUniversalIN4cute5tupleIJiiiiEEENS1_10collective13CollectiveMmaINS1_34MainloopSm90TmaGmmaWarpSpecializedILi4ENS5_IJNS4_1CILi1EEESB_SB_EEENS1_32KernelTmaWarpSpecializedPingpongEEENS5_IJNSA_ILi64EEESF_NSA_ILi128EEEEEENS_10tfloat32_tENS5_IJlSB_lEEESI_SJ_NS4_8TiledMMAINS4_8MMA_AtomIJNS4_4SM904GMMA29MMA_64x64x8_F32TF32TF32_SS_TNILNSN_7ScaleInE1ELSP_1EEEEEENS4_6LayoutISC_NS5_IJNSA_ILi0EEEST_ST_EEEEENS5_IJNS4_10UnderscoreESW_SW_EEEEENS4_13SM90_TMA_LOADENS4_14ComposedLayoutINS4_7SwizzleILi3ELi4ELi3EEENS4_18smem_ptr_flag_bitsILi32EEENSS_INS5_IJNSA_ILi8EEENSA_ILi32EEEEEENS5_IJS16_SB_EEEEEEEvNS4_8identityESZ_S1A_vS1B_EENS_8epilogue10collective6detail29Sm90TmaWarpSpecializedAdapterINS1E_15DefaultEpilogueISI_SJ_SJ_NS1D_6thread17LinearCombinationISI_Li1EffLNS1I_9ScaleType4KindE0ELNS_15FloatRoundStyleE2ESI_EENS1_15EpilogueDefaultEEEEEvvEEEEvNT_6ParamsE,"a",@progbits
	.sectionflags	@""
	.align	4
.nv.constant0._ZN7cutlass13device_kernelINS_4gemm6kernel13GemmUniversalIN4cute5tupleIJiiiiEEENS1_10collective13CollectiveMmaINS1_34MainloopSm90TmaGmmaWarpSpecializedILi4ENS5_IJNS4_1CILi1EEESB_SB_EEENS1_32KernelTmaWarpSpecializedPingpongEEENS5_IJNSA_ILi64EEESF_NSA_ILi128EEEEEENS_10tfloat32_tENS5_IJlSB_lEEESI_SJ_NS4_8TiledMMAINS4_8MMA_AtomIJNS4_4SM904GMMA29MMA_64x64x8_F32TF32TF32_SS_TNILNSN_7ScaleInE1ELSP_1EEEEEENS4_6LayoutISC_NS5_IJNSA_ILi0EEEST_ST_EEEEENS5_IJNS4_10UnderscoreESW_SW_EEEEENS4_13SM90_TMA_LOADENS4_14ComposedLayoutINS4_7SwizzleILi3ELi4ELi3EEENS4_18smem_ptr_flag_bitsILi32EEENSS_INS5_IJNSA_ILi8EEENSA_ILi32EEEEEENS5_IJS16_SB_EEEEEEEvNS4_8identityESZ_S1A_vS1B_EENS_8epilogue10collective6detail29Sm90TmaWarpSpecializedAdapterINS1E_15DefaultEpilogueISI_SJ_SJ_NS1D_6thread17LinearCombinationISI_Li1EffLNS1I_9ScaleType4KindE0ELNS_15FloatRoundStyleE2ESI_EENS1_15EpilogueDefaultEEEEEvvEEEEvNT_6ParamsE:
	.zero		1664


//--------------------- SYMBOLS --------------------------

	.type		.nv.reservedSmem.offset0,@object
	.size		.nv.reservedSmem.offset0,0x4
	.type		__assertfail,@function
